	.headerflags	@"EF_CUDA_TEXMODE_UNIFIED EF_CUDA_64BIT_ADDRESS EF_CUDA_SM86 EF_CUDA_VIRTUAL_SM(EF_CUDA_SM86)"
	.elftype	@"ET_EXEC"


//--------------------- .nv.info                  --------------------------
	.section	.nv.info,"",@"SHT_CUDA_INFO"
	.align	4


	//----- nvinfo : EIATTR_REGCOUNT
	.align		4
        /*0000*/ 	.byte	0x04, 0x2f
        /*0002*/ 	.short	(.L_1 - .L_0)
	.align		4
.L_0:
        /*0004*/ 	.word	index@(triton_)
        /*0008*/ 	.word	0x00000043


	//----- nvinfo : EIATTR_MIN_STACK_SIZE
	.align		4
.L_1:
        /*000c*/ 	.byte	0x04, 0x12
        /*000e*/ 	.short	(.L_3 - .L_2)
	.align		4
.L_2:
        /*0010*/ 	.word	index@(triton_)
        /*0014*/ 	.word	0x00000000


	//----- nvinfo : EIATTR_FRAME_SIZE
	.align		4
.L_3:
        /*0018*/ 	.byte	0x04, 0x11
        /*001a*/ 	.short	(.L_5 - .L_4)
	.align		4
.L_4:
        /*001c*/ 	.word	index@(triton_)
        /*0020*/ 	.word	0x00000000


	//----- nvinfo : EIATTR_MIN_STACK_SIZE
	.align		4
.L_5:
        /*0024*/ 	.byte	0x04, 0x12
        /*0026*/ 	.short	(.L_7 - .L_6)
	.align		4
.L_6:
        /*0028*/ 	.word	index@(triton_)
        /*002c*/ 	.word	0x00000000
.L_7:


//--------------------- .nv.info.triton_          --------------------------
	.section	.nv.info.triton_,"",@"SHT_CUDA_INFO"
	.sectionflags	@""
	.align	4


	//----- nvinfo : EIATTR_CUDA_API_VERSION
	.align		4
        /*0000*/ 	.byte	0x04, 0x37
        /*0002*/ 	.short	(.L_9 - .L_8)
.L_8:
        /*0004*/ 	.word	0x0000007c


	//----- nvinfo : EIATTR_SW2861232_WAR
	.align		4
.L_9:
        /*0008*/ 	.byte	0x01, 0x35
	.zero		2


	//----- nvinfo : EIATTR_PARAM_CBANK
	.align		4
        /*000c*/ 	.byte	0x04, 0x0a
        /*000e*/ 	.short	(.L_11 - .L_10)
	.align		4
.L_10:
        /*0010*/ 	.word	index@(.nv.constant0.triton_)
        /*0014*/ 	.short	0x0160
        /*0016*/ 	.short	0x0040


	//----- nvinfo : EIATTR_CBANK_PARAM_SIZE
	.align		4
.L_11:
        /*0018*/ 	.byte	0x03, 0x19
        /*001a*/ 	.short	0x0040


	//----- nvinfo : EIATTR_KPARAM_INFO
	.align		4
        /*001c*/ 	.byte	0x04, 0x17
        /*001e*/ 	.short	(.L_13 - .L_12)
.L_12:
        /*0020*/ 	.word	0x00000000
        /*0024*/ 	.short	0x0007
        /*0026*/ 	.short	0x0038
        /*0028*/ 	.byte	0x00, 0xf4, 0x21, 0x00


	//----- nvinfo : EIATTR_KPARAM_INFO
	.align		4
.L_13:
        /*002c*/ 	.byte	0x04, 0x17
        /*002e*/ 	.short	(.L_15 - .L_14)
.L_14:
        /*0030*/ 	.word	0x00000000
        /*0034*/ 	.short	0x0006
        /*0036*/ 	.short	0x0030
        /*0038*/ 	.byte	0x00, 0xf0, 0x11, 0x00


	//----- nvinfo : EIATTR_KPARAM_INFO
	.align		4
.L_15:
        /*003c*/ 	.byte	0x04, 0x17
        /*003e*/ 	.short	(.L_17 - .L_16)
.L_16:
        /*0040*/ 	.word	0x00000000
        /*0044*/ 	.short	0x0005
        /*0046*/ 	.short	0x0028
        /*0048*/ 	.byte	0x00, 0xf4, 0x21, 0x00


	//----- nvinfo : EIATTR_KPARAM_INFO
	.align		4
.L_17:
        /*004c*/ 	.byte	0x04, 0x17
        /*004e*/ 	.short	(.L_19 - .L_18)
.L_18:
        /*0050*/ 	.word	0x00000000
        /*0054*/ 	.short	0x0004
        /*0056*/ 	.short	0x0020
        /*0058*/ 	.byte	0x00, 0xf4, 0x21, 0x00


	//----- nvinfo : EIATTR_KPARAM_INFO
	.align		4
.L_19:
        /*005c*/ 	.byte	0x04, 0x17
        /*005e*/ 	.short	(.L_21 - .L_20)
.L_20:
        /*0060*/ 	.word	0x00000000
        /*0064*/ 	.short	0x0003
        /*0066*/ 	.short	0x0018
        /*0068*/ 	.byte	0x00, 0xf4, 0x21, 0x00


	//----- nvinfo : EIATTR_KPARAM_INFO
	.align		4
.L_21:
        /*006c*/ 	.byte	0x04, 0x17
        /*006e*/ 	.short	(.L_23 - .L_22)
.L_22:
        /*0070*/ 	.word	0x00000000
        /*0074*/ 	.short	0x0002
        /*0076*/ 	.short	0x0010
        /*0078*/ 	.byte	0x00, 0xf4, 0x21, 0x00


	//----- nvinfo : EIATTR_KPARAM_INFO
	.align		4
.L_23:
        /*007c*/ 	.byte	0x04, 0x17
        /*007e*/ 	.short	(.L_25 - .L_24)
.L_24:
        /*0080*/ 	.word	0x00000000
        /*0084*/ 	.short	0x0001
        /*0086*/ 	.short	0x0008
        /*0088*/ 	.byte	0x00, 0xf4, 0x21, 0x00


	//----- nvinfo : EIATTR_KPARAM_INFO
	.align		4
.L_25:
        /*008c*/ 	.byte	0x04, 0x17
        /*008e*/ 	.short	(.L_27 - .L_26)
.L_26:
        /*0090*/ 	.word	0x00000000
        /*0094*/ 	.short	0x0000
        /*0096*/ 	.short	0x0000
        /*0098*/ 	.byte	0x00, 0xf4, 0x21, 0x00


	//----- nvinfo : EIATTR_MAXREG_COUNT
	.align		4
.L_27:
        /*009c*/ 	.byte	0x03, 0x1b
        /*009e*/ 	.short	0x00ff


	//----- nvinfo : EIATTR_EXIT_INSTR_OFFSETS
	.align		4
        /*00a0*/ 	.byte	0x04, 0x1c
        /*00a2*/ 	.short	(.L_29 - .L_28)


	//   ....[0]....
.L_28:
        /*00a4*/ 	.word	0x00002060


	//----- nvinfo : EIATTR_REQNTID
	.align		4
.L_29:
        /*00a8*/ 	.byte	0x04, 0x10
        /*00aa*/ 	.short	(.L_31 - .L_30)
.L_30:
        /*00ac*/ 	.word	0x00000040
        /*00b0*/ 	.word	0x00000001
        /*00b4*/ 	.word	0x00000001
.L_31:


//--------------------- .nv.callgraph             --------------------------
	.section	.nv.callgraph,"",@"SHT_CUDA_CALLGRAPH"
	.align	4
	.sectionentsize	8
	.align		4
        /*0000*/ 	.word	0x00000000
	.align		4
        /*0004*/ 	.word	0xffffffff
	.align		4
        /*0008*/ 	.word	0x00000000
	.align		4
        /*000c*/ 	.word	0xfffffffe
	.align		4
        /*0010*/ 	.word	0x00000000
	.align		4
        /*0014*/ 	.word	0xfffffffd
	.align		4
        /*0018*/ 	.word	0x00000000
	.align		4
        /*001c*/ 	.word	0xfffffffc


//--------------------- .nv.rel.action            --------------------------
	.section	.nv.rel.action,"",@"SHT_CUDA_RELOCINFO"
	.align	8
	.sectionentsize	8
        /*0000*/ 	.byte	0x73, 0x00, 0x00, 0x00, 0x00, 0x00, 0x00, 0x00, 0x00, 0x00, 0x00, 0x11, 0x25, 0x00, 0x05, 0x36


//--------------------- .nv.constant0.triton_     --------------------------
	.section	.nv.constant0.triton_,"a",@progbits
	.sectionflags	@""
	.align	4
.nv.constant0.triton_:
	.zero		416


//--------------------- .text.triton_             --------------------------
	.section	.text.triton_,"ax",@progbits
	.sectionflags	@"SHF_BARRIERS=1"
	.sectioninfo	@"SHI_REGISTERS=67"
	.align	128
        .global         triton_
        .type           triton_,@function
        .size           triton_,(.L_x_1 - triton_)
        .other          triton_,@"STO_CUDA_ENTRY STV_DEFAULT"
triton_:
.text.triton_:
[----:B------:R-:W-:Y:S02]  /*0000*/  IMAD.MOV.U32 R1, RZ, RZ, c[0x0][0x28] ;  /* 0x00000a00ff017624 */ /* 0x000fe400078e00ff */
[----:B------:R-:W0:Y:S01]  /*0010*/  S2R R0, SR_TID.X ;  /* 0x0000000000007919 */ /* 0x000e220000002100 */
[----:B------:R-:W-:Y:S01]  /*0020*/  IMAD.MOV.U32 R6, RZ, RZ, 0x2 ;  /* 0x00000002ff067424 */ /* 0x000fe200078e00ff */
[----:B------:R-:W-:Y:S02]  /*0030*/  ULDC.64 UR4, c[0x0][0x118] ;  /* 0x0000460000047ab9 */ /* 0x000fe40000000a00 */
[----:B------:R-:W1:Y:S01]  /*0040*/  S2R R2, SR_CTAID.X ;  /* 0x0000000000027919 */ /* 0x000e620000002500 */
[----:B0-----:R-:W-:Y:S02]  /*0050*/  IMAD.SHL.U32 R3, R0, 0x8, RZ ;  /* 0x0000000800037824 */ /* 0x001fe400078e00ff */
[----:B-1----:R-:W-:-:S03]  /*0060*/  IMAD.SHL.U32 R2, R2, 0x800, RZ ;  /* 0x0000080002027824 */ /* 0x002fc600078e00ff */
[----:B------:R-:W-:-:S04]  /*0070*/  LOP3.LUT R17, R3, 0x1f8, RZ, 0xc0, !PT ;  /* 0x000001f803117812 */ /* 0x000fc800078ec0ff */
[----:B------:R-:W-:-:S05]  /*0080*/  LOP3.LUT R16, R17, R2, RZ, 0xfc, !PT ;  /* 0x0000000211107212 */ /* 0x000fca00078efcff */
[----:B------:R-:W-:-:S05]  /*0090*/  IMAD.HI R3, R16, 0x2aaaaaab, RZ ;  /* 0x2aaaaaab10037827 */ /* 0x000fca00078e02ff */
[----:B------:R-:W-:-:S04]  /*00a0*/  SHF.R.U32.HI R4, RZ, 0x1f, R3 ;  /* 0x0000001fff047819 */ /* 0x000fc80000011603 */
[----:B------:R-:W-:-:S05]  /*00b0*/  LEA.HI.SX32 R3, R3, R4, 0x15 ;  /* 0x0000000403037211 */ /* 0x000fca00078faaff */
[----:B------:R-:W-:-:S05]  /*00c0*/  IMAD.WIDE R12, R3, R6, c[0x0][0x168] ;  /* 0x00005a00030c7625 */ /* 0x000fca00078e0206 */
[----:B------:R0:W2:Y:S01]  /*00d0*/  LDG.E.EL.U16 R4, [R12.64] ;  /* 0x000000040c047981 */ /* 0x0000a2000c2e1500 */
[----:B------:R-:W-:-:S05]  /*00e0*/  IMAD.WIDE R14, R3, R6, c[0x0][0x170] ;  /* 0x00005c00030e7625 */ /* 0x000fca00078e0206 */
[----:B------:R1:W3:Y:S01]  /*00f0*/  LDG.E.EL.U16 R5, [R14.64] ;  /* 0x000000040e057981 */ /* 0x0002e2000c2e1500 */
[----:B------:R-:W-:Y:S02]  /*0100*/  IMAD.MOV.U32 R61, RZ, RZ, 0x4 ;  /* 0x00000004ff3d7424 */ /* 0x000fe400078e00ff */
[----:B------:R-:W-:Y:S02]  /*0110*/  IMAD R3, R3, -0x3000, R16 ;  /* 0xffffd00003037824 */ /* 0x000fe400078e0210 */
[----:B------:R-:W-:-:S04]  /*0120*/  IMAD.WIDE R60, R16, R61, c[0x0][0x160] ;  /* 0x00005800103c7625 */ /* 0x000fc800078e023d */
[CC--:B------:R-:W-:Y:S01]  /*0130*/  IMAD.WIDE R36, R3.reuse, R6.reuse, c[0x0][0x178] ;  /* 0x00005e0003247625 */ /* 0x0c0fe200078e0206 */
[----:B------:R-:W4:Y:S03]  /*0140*/  LDG.E.128 R28, [R60.64] ;  /* 0x000000043c1c7981 */ /* 0x000f26000c1e1d00 */
[----:B------:R-:W-:Y:S01]  /*0150*/  IMAD.WIDE R8, R3, R6, c[0x0][0x180] ;  /* 0x0000600003087625 */ /* 0x000fe200078e0206 */
[--C-:B------:R-:W-:Y:S01]  /*0160*/  LOP3.LUT R54, R17, 0x400, R2.reuse, 0xfe, !PT ;  /* 0x0000040011367812 */ /* 0x100fe200078efe02 */
[----:B------:R-:W5:Y:S04]  /*0170*/  LDG.E.EL.128 R36, [R36.64] ;  /* 0x0000000424247981 */ /* 0x000f68000c2e1d00 */
[----:B------:R-:W4:Y:S01]  /*0180*/  LDG.E.EL.128 R8, [R8.64] ;  /* 0x0000000408087981 */ /* 0x000f22000c2e1d00 */
[----:B------:R-:W-:Y:S01]  /*0190*/  IMAD.HI R55, R54, 0x2aaaaaab, RZ ;  /* 0x2aaaaaab36377827 */ /* 0x000fe200078e02ff */
[----:B------:R-:W-:-:S02]  /*01a0*/  SHF.R.S32.HI R3, RZ, 0x1f, R2 ;  /* 0x0000001fff037819 */ /* 0x000fc40000011402 */
[----:B------:R-:W-:Y:S01]  /*01b0*/  LOP3.LUT R7, R17, 0x600, R2, 0xfe, !PT ;  /* 0x0000060011077812 */ /* 0x000fe200078efe02 */
[----:B------:R-:W4:Y:S01]  /*01c0*/  LDG.E.128 R24, [R60.64+0x800] ;  /* 0x000800043c187981 */ /* 0x000f22000c1e1d00 */
[----:B0-----:R-:W-:-:S03]  /*01d0*/  SHF.R.U32.HI R12, RZ, 0x1f, R55 ;  /* 0x0000001fff0c7819 */ /* 0x001fc60000011637 */
[----:B------:R-:W4:Y:S01]  /*01e0*/  LDG.E.128 R32, [R60.64+0x810] ;  /* 0x000810043c207981 */ /* 0x000f22000c1e1d00 */
[----:B------:R-:W-:Y:S02]  /*01f0*/  LEA.HI.SX32 R55, R55, R12, 0x15 ;  /* 0x0000000c37377211 */ /* 0x000fe400078faaff */
[----:B------:R-:W-:-:S03]  /*0200*/  LEA R12, P0, R16, c[0x0][0x160], 0x2 ;  /* 0x00005800100c7a11 */ /* 0x000fc600078010ff */
[----:B------:R-:W-:-:S04]  /*0210*/  IMAD.WIDE R58, R55, R6, c[0x0][0x168] ;  /* 0x00005a00373a7625 */ /* 0x000fc800078e0206 */
[----:B------:R-:W-:Y:S02]  /*0220*/  IMAD.WIDE R18, R55, R6, c[0x0][0x170] ;  /* 0x00005c0037127625 */ /* 0x000fe400078e0206 */
[----:B------:R-:W4:Y:S01]  /*0230*/  LDG.E.EL.U16 R58, [R58.64] ;  /* 0x000000043a3a7981 */ /* 0x000f22000c2e1500 */
[----:B------:R-:W-:-:S03]  /*0240*/  LEA.HI.X R13, R16, c[0x0][0x164], R3, 0x2, P0 ;  /* 0x00005900100d7a11 */ /* 0x000fc600000f1403 */
[----:B------:R0:W4:Y:S04]  /*0250*/  LDG.E.EL.U16 R57, [R18.64] ;  /* 0x0000000412397981 */ /* 0x000128000c2e1500 */
[----:B-1----:R-:W4:Y:S01]  /*0260*/  LDG.E.128 R12, [R12.64+0x10] ;  /* 0x000010040c0c7981 */ /* 0x002f22000c1e1d00 */
[----:B------:R-:W-:-:S05]  /*0270*/  IMAD.HI R49, R7, 0x2aaaaaab, RZ ;  /* 0x2aaaaaab07317827 */ /* 0x000fca00078e02ff */
[----:B------:R-:W-:-:S04]  /*0280*/  SHF.R.U32.HI R16, RZ, 0x1f, R49 ;  /* 0x0000001fff107819 */ /* 0x000fc80000011631 */
[----:B------:R-:W-:-:S05]  /*0290*/  LEA.HI.SX32 R49, R49, R16, 0x15 ;  /* 0x0000001031317211 */ /* 0x000fca00078faaff */
[----:B------:R-:W-:Y:S01]  /*02a0*/  IMAD.WIDE R20, R49, R6, c[0x0][0x168] ;  /* 0x00005a0031147625 */ /* 0x000fe200078e0206 */
[----:B------:R-:W-:-:S04]  /*02b0*/  LOP3.LUT R16, R17, 0x200, R2, 0xfe, !PT ;  /* 0x0000020011107812 */ /* 0x000fc800078efe02 */
[----:B------:R2:W5:Y:S01]  /*02c0*/  LDG.E.EL.U16 R52, [R20.64] ;  /* 0x0000000414347981 */ /* 0x000562000c2e1500 */
[----:B------:R-:W-:-:S04]  /*02d0*/  IMAD.HI R17, R16, 0x2aaaaaab, RZ ;  /* 0x2aaaaaab10117827 */ /* 0x000fc800078e02ff */
[----:B------:R-:W-:Y:S01]  /*02e0*/  IMAD.WIDE R40, R49, R6, c[0x0][0x170] ;  /* 0x00005c0031287625 */ /* 0x000fe200078e0206 */
[----:B0-----:R-:W-:-:S04]  /*02f0*/  SHF.R.U32.HI R18, RZ, 0x1f, R17 ;  /* 0x0000001fff127819 */ /* 0x001fc80000011611 */
[----:B------:R-:W-:Y:S01]  /*0300*/  LEA.HI.SX32 R17, R17, R18, 0x15 ;  /* 0x0000001211117211 */ /* 0x000fe200078faaff */
[----:B------:R0:W5:Y:S04]  /*0310*/  LDG.E.EL.U16 R50, [R40.64] ;  /* 0x0000000428327981 */ /* 0x000168000c2e1500 */
[----:B------:R-:W-:-:S05]  /*0320*/  IMAD.WIDE R18, R17, R6, c[0x0][0x168] ;  /* 0x00005a0011127625 */ /* 0x000fca00078e0206 */
[----:B------:R3:W5:Y:S01]  /*0330*/  LDG.E.EL.U16 R53, [R18.64] ;  /* 0x0000000412357981 */ /* 0x000762000c2e1500 */
[----:B------:R-:W-:-:S05]  /*0340*/  IMAD.WIDE R22, R17, R6, c[0x0][0x170] ;  /* 0x00005c0011167625 */ /* 0x000fca00078e0206 */
[----:B------:R1:W5:Y:S01]  /*0350*/  LDG.E.EL.U16 R51, [R22.64] ;  /* 0x0000000416337981 */ /* 0x000362000c2e1500 */
[C---:B--2---:R-:W-:Y:S02]  /*0360*/  IMAD.U32 R20, R4.reuse, 0x10000, RZ ;  /* 0x0001000004147824 */ /* 0x044fe400078e00ff */
[----:B------:R-:W-:-:S03]  /*0370*/  IMAD.U32 R21, R4, 0x10000, RZ ;  /* 0x0001000004157824 */ /* 0x000fc600078e00ff */
[----:B------:R-:W-:Y:S02]  /*0380*/  FSETP.GE.AND P0, PT, R20, RZ, PT ;  /* 0x000000ff1400720b */ /* 0x000fe40003f06000 */
[----:B------:R-:W-:Y:S02]  /*0390*/  FSETP.GE.AND P1, PT, R21, RZ, PT ;  /* 0x000000ff1500720b */ /* 0x000fe40003f26000 */
[C---:B------:R-:W-:Y:S02]  /*03a0*/  SEL R20, R4.reuse, RZ, !P0 ;  /* 0x000000ff04147207 */ /* 0x040fe40004000000 */
[----:B------:R-:W-:Y:S01]  /*03b0*/  SEL R4, R4, RZ, !P1 ;  /* 0x000000ff04047207 */ /* 0x000fe20004800000 */
[----:B---3--:R-:W-:-:S04]  /*03c0*/  IMAD.U32 R18, R5, 0x10000, RZ ;  /* 0x0001000005127824 */ /* 0x008fc800078e00ff */
[----:B------:R-:W-:Y:S01]  /*03d0*/  IMAD.U32 R4, R4, 0x10000, RZ ;  /* 0x0001000004047824 */ /* 0x000fe200078e00ff */
[----:B------:R-:W-:Y:S01]  /*03e0*/  FSETP.GTU.AND P1, PT, R18, RZ, PT ;  /* 0x000000ff1200720b */ /* 0x000fe20003f2c000 */
[----:B------:R-:W-:Y:S01]  /*03f0*/  IMAD.U32 R20, R20, 0x10000, RZ ;  /* 0x0001000014147824 */ /* 0x000fe200078e00ff */
[----:B------:R-:W-:Y:S01]  /*0400*/  FSETP.GTU.AND P0, PT, R18, RZ, PT ;  /* 0x000000ff1200720b */ /* 0x000fe20003f0c000 */
[----:B------:R-:W-:Y:S01]  /*0410*/  FADD R4, RZ, -R4 ;  /* 0x80000004ff047221 */ /* 0x000fe20000000000 */
[C---:B------:R-:W-:Y:S01]  /*0420*/  SEL R18, R5.reuse, RZ, P1 ;  /* 0x000000ff05127207 */ /* 0x040fe20000800000 */
[----:B------:R-:W-:Y:S01]  /*0430*/  FADD R20, RZ, -R20 ;  /* 0x80000014ff147221 */ /* 0x000fe20000000000 */
[----:B------:R-:W-:Y:S02]  /*0440*/  SEL R5, R5, RZ, P0 ;  /* 0x000000ff05057207 */ /* 0x000fe40000000000 */
[----:B------:R-:W-:Y:S02]  /*0450*/  FSETP.NAN.AND P3, PT, R4, R4, PT ;  /* 0x000000040400720b */ /* 0x000fe40003f68000 */
[----:B------:R-:W-:Y:S01]  /*0460*/  FSETP.NAN.AND P2, PT, R20, R20, PT ;  /* 0x000000141400720b */ /* 0x000fe20003f48000 */
[----:B------:R-:W-:-:S02]  /*0470*/  IMAD.U32 R5, R5, 0x10000, RZ ;  /* 0x0001000005057824 */ /* 0x000fc400078e00ff */
[----:B------:R-:W-:-:S03]  /*0480*/  IMAD.U32 R19, R18, 0x10000, RZ ;  /* 0x0001000012137824 */ /* 0x000fc600078e00ff */
[----:B------:R-:W-:Y:S02]  /*0490*/  FSETP.GT.AND P1, PT, R4, R5, PT ;  /* 0x000000050400720b */ /* 0x000fe40003f24000 */
[----:B------:R-:W-:-:S03]  /*04a0*/  FSETP.GT.AND P0, PT, R20, R19, PT ;  /* 0x000000131400720b */ /* 0x000fc60003f04000 */
[----:B------:R-:W-:Y:S02]  /*04b0*/  @!P3 FSEL R4, R4, R5, P1 ;  /* 0x000000050404b208 */ /* 0x000fe40000800000 */
[----:B------:R-:W-:-:S03]  /*04c0*/  @!P2 FSEL R20, R20, R19, P0 ;  /* 0x000000131414a208 */ /* 0x000fc60000000000 */
[----:B------:R-:W-:Y:S01]  /*04d0*/  FMUL R48, R4, 0.0078740157186985015869 ;  /* 0x3c01020404307820 */ /* 0x000fe20000400000 */
[----:B------:R-:W-:Y:S01]  /*04e0*/  IMAD R21, R17, -0x3000, R16 ;  /* 0xffffd00011157824 */ /* 0x000fe200078e0210 */
[----:B------:R-:W-:-:S03]  /*04f0*/  FMUL R56, R20, 0.0078740157186985015869 ;  /* 0x3c01020414387820 */ /* 0x000fc60000400000 */
[----:B------:R-:W-:Y:S01]  /*0500*/  FSETP.GT.AND P0, PT, R48, 9.9999997473787516356e-06, PT ;  /* 0x3727c5ac3000780b */ /* 0x000fe20003f04000 */
[----:B------:R-:W-:Y:S01]  /*0510*/  IMAD.WIDE R16, R21, R6, c[0x0][0x178] ;  /* 0x00005e0015107625 */ /* 0x000fe200078e0206 */
[----:B------:R-:W-:-:S03]  /*0520*/  FSETP.GT.AND P1, PT, R56, 9.9999997473787516356e-06, PT ;  /* 0x3727c5ac3800780b */ /* 0x000fc60003f24000 */
[----:B------:R-:W-:Y:S01]  /*0530*/  IMAD.WIDE R20, R21, R6, c[0x0][0x180] ;  /* 0x0000600015147625 */ /* 0x000fe200078e0206 */
[----:B------:R-:W-:Y:S01]  /*0540*/  FSETP.NAN.AND P3, PT, R48, R48, PT ;  /* 0x000000303000720b */ /* 0x000fe20003f68000 */
[----:B------:R-:W2:Y:S01]  /*0550*/  LDG.E.EL.128 R16, [R16.64] ;  /* 0x0000000410107981 */ /* 0x000ea2000c2e1d00 */
[----:B----4-:R-:W-:-:S03]  /*0560*/  I2FP.F32.S32 R5, R28 ;  /* 0x0000001c00057245 */ /* 0x010fc60000201400 */
[----:B-1----:R-:W3:Y:S01]  /*0570*/  LDG.E.EL.128 R20, [R20.64] ;  /* 0x0000000414147981 */ /* 0x002ee2000c2e1d00 */
[----:B------:R-:W-:Y:S01]  /*0580*/  I2FP.F32.S32 R29, R29 ;  /* 0x0000001d001d7245 */ /* 0x000fe20000201400 */
[C---:B-----5:R-:W-:Y:S01]  /*0590*/  IMAD.U32 R44, R36.reuse, 0x10000, RZ ;  /* 0x00010000242c7824 */ /* 0x060fe200078e00ff */
[----:B------:R-:W-:Y:S02]  /*05a0*/  PRMT R28, R36, 0x7632, R28 ;  /* 0x00007632241c7816 */ /* 0x000fe4000000001c */
[----:B------:R-:W-:Y:S02]  /*05b0*/  FSETP.NAN.AND P2, PT, R56, R56, PT ;  /* 0x000000383800720b */ /* 0x000fe40003f48000 */
[----:B------:R-:W-:Y:S02]  /*05c0*/  @!P0 FSEL R48, R48, 9.9999997473787516356e-06, P3 ;  /* 0x3727c5ac30308808 */ /* 0x000fe40001800000 */
[----:B------:R-:W-:Y:S01]  /*05d0*/  PRMT R36, R8, 0x7632, R36 ;  /* 0x0000763208247816 */ /* 0x000fe20000000024 */
[----:B------:R-:W-:Y:S01]  /*05e0*/  IMAD.U32 R28, R28, 0x10000, RZ ;  /* 0x000100001c1c7824 */ /* 0x000fe200078e00ff */
[----:B------:R-:W-:Y:S01]  /*05f0*/  @!P1 FSEL R56, R56, 9.9999997473787516356e-06, P2 ;  /* 0x3727c5ac38389808 */ /* 0x000fe20001000000 */
[----:B------:R-:W-:-:S02]  /*0600*/  FMUL R29, R29, R48 ;  /* 0x000000301d1d7220 */ /* 0x000fc40000400000 */
[----:B------:R-:W-:Y:S02]  /*0610*/  IMAD.U32 R45, R36, 0x10000, RZ ;  /* 0x00010000242d7824 */ /* 0x000fe400078e00ff */
[----:B------:R-:W-:Y:S01]  /*0620*/  IMAD.U32 R43, R8, 0x10000, RZ ;  /* 0x00010000082b7824 */ /* 0x000fe200078e00ff */
[----:B------:R-:W-:Y:S01]  /*0630*/  FMUL R8, R5, R56 ;  /* 0x0000003805087220 */ /* 0x000fe20000400000 */
[----:B0-----:R-:W-:Y:S01]  /*0640*/  I2FP.F32.S32 R41, R30 ;  /* 0x0000001e00297245 */ /* 0x001fe20000201400 */
[----:B------:R-:W-:Y:S01]  /*0650*/  FFMA R45, R28, R29, R45 ;  /* 0x0000001d1c2d7223 */ /* 0x000fe2000000002d */
[----:B------:R-:W-:Y:S02]  /*0660*/  I2FP.F32.S32 R5, R31 ;  /* 0x0000001f00057245 */ /* 0x000fe40000201400 */
[----:B------:R-:W4:Y:S04]  /*0670*/  LDG.E.128 R28, [R60.64+0x1000] ;  /* 0x001000043c1c7981 */ /* 0x000f28000c1e1d00 */
[----:B------:R-:W0:Y:S01]  /*0680*/  S2R R4, SR_TID.X ;  /* 0x0000000000047919 */ /* 0x000e220000002100 */
[----:B------:R-:W-:Y:S01]  /*0690*/  FFMA R44, R44, R8, R43 ;  /* 0x000000082c2c7223 */ /* 0x000fe2000000002b */
[C---:B------:R-:W-:Y:S01]  /*06a0*/  IMAD.U32 R43, R9.reuse, 0x10000, RZ ;  /* 0x00010000092b7824 */ /* 0x040fe200078e00ff */
[----:B------:R-:W-:Y:S01]  /*06b0*/  PRMT R9, R9, 0x7632, R9 ;  /* 0x0000763209097816 */ /* 0x000fe20000000009 */
[C---:B------:R-:W-:Y:S01]  /*06c0*/  IMAD.U32 R46, R37.reuse, 0x10000, RZ ;  /* 0x00010000252e7824 */ /* 0x040fe200078e00ff */
[----:B------:R-:W-:Y:S01]  /*06d0*/  PRMT R37, R37, 0x7632, R37 ;  /* 0x0000763225257816 */ /* 0x000fe20000000025 */
[----:B------:R-:W-:-:S02]  /*06e0*/  FMUL R5, R5, R48 ;  /* 0x0000003005057220 */ /* 0x000fc40000400000 */
[----:B------:R-:W-:Y:S01]  /*06f0*/  IMAD.U32 R8, R9, 0x10000, RZ ;  /* 0x0001000009087824 */ /* 0x000fe200078e00ff */
[----:B------:R-:W-:Y:S01]  /*0700*/  FMUL R41, R41, R56 ;  /* 0x0000003829297220 */ /* 0x000fe20000400000 */
[----:B------:R-:W-:-:S03]  /*0710*/  IMAD.U32 R37, R37, 0x10000, RZ ;  /* 0x0001000025257824 */ /* 0x000fc600078e00ff */
[----:B------:R-:W-:Y:S01]  /*0720*/  FFMA R46, R46, R41, R43 ;  /* 0x000000292e2e7223 */ /* 0x000fe2000000002b */
[----:B------:R-:W-:Y:S01]  /*0730*/  FFMA R47, R37, R5, R8 ;  /* 0x00000005252f7223 */ /* 0x000fe20000000008 */
[----:B0-----:R-:W-:Y:S01]  /*0740*/  IMAD.SHL.U32 R9, R4, 0x8, RZ ;  /* 0x0000000804097824 */ /* 0x001fe200078e00ff */
[----:B------:R-:W-:Y:S01]  /*0750*/  I2FP.F32.S32 R13, R13 ;  /* 0x0000000d000d7245 */ /* 0x000fe20000201400 */
[----:B------:R-:W-:Y:S01]  /*0760*/  IMAD.U32 R36, R57, 0x10000, RZ ;  /* 0x0001000039247824 */ /* 0x000fe200078e00ff */
[----:B------:R-:W-:Y:S01]  /*0770*/  I2FP.F32.S32 R15, R15 ;  /* 0x0000000f000f7245 */ /* 0x000fe20000201400 */
[----:B------:R-:W-:Y:S01]  /*0780*/  IMAD R7, R49, -0x3000, R7 ;  /* 0xffffd00031077824 */ /* 0x000fe200078e0207 */
[----:B------:R-:W-:Y:S01]  /*0790*/  LOP3.LUT R5, R9, 0x1f8, RZ, 0xc0, !PT ;  /* 0x000001f809057812 */ /* 0x000fe200078ec0ff */
[C---:B------:R-:W-:Y:S01]  /*07a0*/  IMAD.U32 R9, R58.reuse, 0x10000, RZ ;  /* 0x000100003a097824 */ /* 0x040fe200078e00ff */
[----:B------:R-:W-:Y:S01]  /*07b0*/  I2FP.F32.S32 R25, R25 ;  /* 0x0000001900197245 */ /* 0x000fe20000201400 */
[----:B------:R0:W2:Y:S01]  /*07c0*/  LDG.E.128 R40, [R60.64+0x1010] ;  /* 0x001010043c287981 */ /* 0x0000a2000c1e1d00 */
[----:B------:R-:W-:-:S03]  /*07d0*/  IMAD.U32 R8, R58, 0x10000, RZ ;  /* 0x000100003a087824 */ /* 0x000fc600078e00ff */
[----:B------:R1:W-:Y:S01]  /*07e0*/  STS.128 [R5.X4], R44 ;  /* 0x0000002c05007388 */ /* 0x0003e20000004c00 */
[----:B------:R-:W-:Y:S01]  /*07f0*/  IMAD.U32 R37, R57, 0x10000, RZ ;  /* 0x0001000039257824 */ /* 0x000fe200078e00ff */
[----:B------:R-:W-:Y:S02]  /*0800*/  FSETP.GE.AND P1, PT, R9, RZ, PT ;  /* 0x000000ff0900720b */ /* 0x000fe40003f26000 */
[----:B------:R-:W-:Y:S02]  /*0810*/  FSETP.GE.AND P0, PT, R8, RZ, PT ;  /* 0x000000ff0800720b */ /* 0x000fe40003f06000 */
[----:B------:R-:W-:Y:S01]  /*0820*/  FSETP.GTU.AND P3, PT, R37, RZ, PT ;  /* 0x000000ff2500720b */ /* 0x000fe20003f6c000 */
[----:B-1----:R0:W2:Y:S01]  /*0830*/  LDG.E.128 R44, [R60.64+0x1800] ;  /* 0x001800043c2c7981 */ /* 0x0020a2000c1e1d00 */
[----:B------:R-:W-:Y:S02]  /*0840*/  I2FP.F32.S32 R37, R12 ;  /* 0x0000000c00257245 */ /* 0x000fe40000201400 */
[----:B------:R-:W-:-:S02]  /*0850*/  SEL R12, R58, RZ, !P1 ;  /* 0x000000ff3a0c7207 */ /* 0x000fc40004800000 */
[----:B------:R-:W-:Y:S01]  /*0860*/  SEL R58, R58, RZ, !P0 ;  /* 0x000000ff3a3a7207 */ /* 0x000fe20004000000 */
[----:B------:R-:W-:Y:S02]  /*0870*/  IMAD.U32 R8, R38, 0x10000, RZ ;  /* 0x0001000026087824 */ /* 0x000fe400078e00ff */
[----:B------:R-:W-:Y:S02]  /*0880*/  IMAD.U32 R12, R12, 0x10000, RZ ;  /* 0x000100000c0c7824 */ /* 0x000fe400078e00ff */
[----:B------:R-:W-:Y:S01]  /*0890*/  IMAD.U32 R58, R58, 0x10000, RZ ;  /* 0x000100003a3a7824 */ /* 0x000fe200078e00ff */
[----:B------:R-:W-:Y:S01]  /*08a0*/  FMUL R37, R37, R56 ;  /* 0x0000003825257220 */ /* 0x000fe20000400000 */
[----:B------:R-:W-:Y:S01]  /*08b0*/  IMAD.U32 R9, R10, 0x10000, RZ ;  /* 0x000100000a097824 */ /* 0x000fe200078e00ff */
[----:B------:R-:W-:Y:S01]  /*08c0*/  FSETP.GTU.AND P2, PT, R36, RZ, PT ;  /* 0x000000ff2400720b */ /* 0x000fe20003f4c000 */
[----:B------:R-:W-:Y:S01]  /*08d0*/  FADD R12, RZ, -R12 ;  /* 0x8000000cff0c7221 */ /* 0x000fe20000000000 */
[----:B------:R-:W-:Y:S01]  /*08e0*/  FADD R36, RZ, -R58 ;  /* 0x8000003aff247221 */ /* 0x000fe20000000000 */
[----:B------:R-:W-:Y:S01]  /*08f0*/  FFMA R8, R8, R37, R9 ;  /* 0x0000002508087223 */ /* 0x000fe20000000009 */
[----:B------:R-:W-:-:S02]  /*0900*/  SEL R9, R57, RZ, P3 ;  /* 0x000000ff39097207 */ /* 0x000fc40001800000 */
[----:B------:R-:W-:Y:S02]  /*0910*/  SEL R57, R57, RZ, P2 ;  /* 0x000000ff39397207 */ /* 0x000fe40001000000 */
[----:B------:R-:W-:Y:S02]  /*0920*/  FSETP.NAN.AND P3, PT, R12, R12, PT ;  /* 0x0000000c0c00720b */ /* 0x000fe40003f68000 */
[----:B------:R-:W-:Y:S01]  /*0930*/  FSETP.NAN.AND P2, PT, R36, R36, PT ;  /* 0x000000242400720b */ /* 0x000fe20003f48000 */
[----:B------:R-:W-:Y:S02]  /*0940*/  IMAD.U32 R57, R57, 0x10000, RZ ;  /* 0x0001000039397824 */ /* 0x000fe400078e00ff */
[----:B------:R-:W-:-:S03]  /*0950*/  IMAD.U32 R9, R9, 0x10000, RZ ;  /* 0x0001000009097824 */ /* 0x000fc600078e00ff */
[----:B------:R-:W-:Y:S02]  /*0960*/  FSETP.GT.AND P1, PT, R12, R57, PT ;  /* 0x000000390c00720b */ /* 0x000fe40003f24000 */
[----:B------:R-:W-:-:S03]  /*0970*/  FSETP.GT.AND P0, PT, R36, R9, PT ;  /* 0x000000092400720b */ /* 0x000fc60003f04000 */
[----:B------:R-:W-:Y:S02]  /*0980*/  @!P3 FSEL R12, R12, R57, P1 ;  /* 0x000000390c0cb208 */ /* 0x000fe40000800000 */
[----:B------:R-:W-:Y:S02]  /*0990*/  @!P2 FSEL R36, R36, R9, P0 ;  /* 0x000000092424a208 */ /* 0x000fe40000000000 */
[----:B------:R-:W-:Y:S01]  /*09a0*/  PRMT R38, R38, 0x7632, R38 ;  /* 0x0000763226267816 */ /* 0x000fe20000000026 */
[----:B------:R-:W-:Y:S01]  /*09b0*/  FMUL R12, R12, 0.0078740157186985015869 ;  /* 0x3c0102040c0c7820 */ /* 0x000fe20000400000 */
[----:B------:R-:W-:Y:S01]  /*09c0*/  PRMT R10, R10, 0x7632, R10 ;  /* 0x000076320a0a7816 */ /* 0x000fe2000000000a */
[----:B------:R-:W-:Y:S01]  /*09d0*/  FMUL R36, R36, 0.0078740157186985015869 ;  /* 0x3c01020424247820 */ /* 0x000fe20000400000 */
[----:B------:R-:W-:Y:S01]  /*09e0*/  FMUL R13, R13, R48 ;  /* 0x000000300d0d7220 */ /* 0x000fe20000400000 */
[----:B------:R-:W-:Y:S01]  /*09f0*/  IMAD.U32 R9, R38, 0x10000, RZ ;  /* 0x0001000026097824 */ /* 0x000fe200078e00ff */
[----:B------:R-:W-:Y:S01]  /*0a00*/  FSETP.GT.AND P0, PT, R12, 9.9999997473787516356e-06, PT ;  /* 0x3727c5ac0c00780b */ /* 0x000fe20003f04000 */
[----:B------:R-:W-:Y:S01]  /*0a10*/  IMAD.U32 R10, R10, 0x10000, RZ ;  /* 0x000100000a0a7824 */ /* 0x000fe200078e00ff */
[----:B------:R-:W-:-:S03]  /*0a20*/  FSETP.GT.AND P1, PT, R36, 9.9999997473787516356e-06, PT ;  /* 0x3727c5ac2400780b */ /* 0x000fc60003f24000 */
[----:B------:R-:W-:Y:S01]  /*0a30*/  FFMA R9, R9, R13, R10 ;  /* 0x0000000d09097223 */ /* 0x000fe2000000000a */
[----:B------:R-:W-:Y:S02]  /*0a40*/  SEL R10, RZ, 0x1, !P0 ;  /* 0x00000001ff0a7807 */ /* 0x000fe40004000000 */
[----:B------:R-:W-:-:S05]  /*0a50*/  SEL R13, RZ, 0x1fffe, !P1 ;  /* 0x0001fffeff0d7807 */ /* 0x000fca0004800000 */
[----:B------:R-:W-:Y:S01]  /*0a60*/  IMAD.IADD R10, R10, 0x1, R13 ;  /* 0x000000010a0a7824 */ /* 0x000fe200078e020d */
[----:B------:R-:W-:Y:S02]  /*0a70*/  I2FP.F32.S32 R13, R14 ;  /* 0x0000000e000d7245 */ /* 0x000fe40000201400 */
[----:B------:R-:W-:Y:S02]  /*0a80*/  SEL R37, RZ, 0x4, !P0 ;  /* 0x00000004ff257807 */ /* 0x000fe40004000000 */
[----:B------:R-:W-:Y:S02]  /*0a90*/  LOP3.LUT R14, R10, 0x3, RZ, 0xc0, !PT ;  /* 0x000000030a0e7812 */ /* 0x000fe400078ec0ff */
[----:B------:R-:W-:Y:S01]  /*0aa0*/  SEL R10, RZ, 0x7fff8, !P1 ;  /* 0x0007fff8ff0a7807 */ /* 0x000fe20004800000 */
[----:B------:R-:W-:Y:S01]  /*0ab0*/  FMUL R56, R13, R56 ;  /* 0x000000380d387220 */ /* 0x000fe20000400000 */
[----:B------:R-:W-:Y:S02]  /*0ac0*/  IMAD.U32 R13, R11, 0x10000, RZ ;  /* 0x000100000b0d7824 */ /* 0x000fe400078e00ff */
[----:B------:R-:W-:Y:S01]  /*0ad0*/  IADD3 R37, R14, R10, R37 ;  /* 0x0000000a0e257210 */ /* 0x000fe20007ffe025 */
[----:B------:R-:W-:-:S04]  /*0ae0*/  IMAD.U32 R10, R39, 0x10000, RZ ;  /* 0x00010000270a7824 */ /* 0x000fc800078e00ff */
[----:B------:R-:W-:Y:S01]  /*0af0*/  FFMA R10, R10, R56, R13 ;  /* 0x000000380a0a7223 */ /* 0x000fe2000000000d */
[C---:B------:R-:W-:Y:S02]  /*0b00*/  IMAD.U32 R13, R52.reuse, 0x10000, RZ ;  /* 0x00010000340d7824 */ /* 0x040fe400078e00ff */
[----:B------:R-:W-:-:S03]  /*0b10*/  IMAD.U32 R38, R52, 0x10000, RZ ;  /* 0x0001000034267824 */ /* 0x000fc600078e00ff */
[----:B------:R-:W-:-:S04]  /*0b20*/  FSETP.GE.AND P0, PT, R13, RZ, PT ;  /* 0x000000ff0d00720b */ /* 0x000fc80003f06000 */
[----:B------:R-:W-:Y:S02]  /*0b30*/  SEL R14, R52, RZ, !P0 ;  /* 0x000000ff340e7207 */ /* 0x000fe40004000000 */
[----:B------:R-:W-:Y:S01]  /*0b40*/  FSETP.GE.AND P0, PT, R38, RZ, PT ;  /* 0x000000ff2600720b */ /* 0x000fe20003f06000 */
[----:B------:R-:W-:-:S03]  /*0b50*/  FMUL R48, R15, R48 ;  /* 0x000000300f307220 */ /* 0x000fc60000400000 */
[----:B------:R-:W-:Y:S01]  /*0b60*/  SEL R52, R52, RZ, !P0 ;  /* 0x000000ff34347207 */ /* 0x000fe20004000000 */
[----:B------:R-:W-:Y:S02]  /*0b70*/  IMAD.U32 R15, R50, 0x10000, RZ ;  /* 0x00010000320f7824 */ /* 0x000fe400078e00ff */
[----:B------:R-:W-:Y:S02]  /*0b80*/  IMAD.U32 R14, R14, 0x10000, RZ ;  /* 0x000100000e0e7824 */ /* 0x000fe400078e00ff */
[----:B------:R-:W-:Y:S01]  /*0b90*/  IMAD.U32 R52, R52, 0x10000, RZ ;  /* 0x0001000034347824 */ /* 0x000fe200078e00ff */
[----:B------:R-:W-:Y:S01]  /*0ba0*/  FSETP.GTU.AND P0, PT, R15, RZ, PT ;  /* 0x000000ff0f00720b */ /* 0x000fe20003f0c000 */
[----:B------:R-:W-:Y:S01]  /*0bb0*/  IMAD.U32 R38, R50, 0x10000, RZ ;  /* 0x0001000032267824 */ /* 0x000fe200078e00ff */
[----:B------:R-:W-:Y:S01]  /*0bc0*/  FADD R14, RZ, -R14 ;  /* 0x8000000eff0e7221 */ /* 0x000fe20000000000 */
[----:B------:R-:W-:Y:S01]  /*0bd0*/  FADD R15, RZ, -R52 ;  /* 0x80000034ff0f7221 */ /* 0x000fe20000000000 */
[----:B------:R-:W-:-:S02]  /*0be0*/  IMAD.U32 R52, R53, 0x10000, RZ ;  /* 0x0001000035347824 */ /* 0x000fc400078e00ff */
[----:B------:R-:W-:Y:S02]  /*0bf0*/  FSETP.GTU.AND P4, PT, R38, RZ, PT ;  /* 0x000000ff2600720b */ /* 0x000fe40003f8c000 */
[----:B------:R-:W-:Y:S02]  /*0c00*/  SEL R38, R50, RZ, P0 ;  /* 0x000000ff32267207 */ /* 0x000fe40000000000 */
[----:B------:R-:W-:Y:S02]  /*0c10*/  FSETP.NAN.AND P3, PT, R14, R14, PT ;  /* 0x0000000e0e00720b */ /* 0x000fe40003f68000 */
[----:B------:R-:W-:Y:S01]  /*0c20*/  FSETP.GE.AND P0, PT, R52, RZ, PT ;  /* 0x000000ff3400720b */ /* 0x000fe20003f06000 */
[----:B------:R-:W-:Y:S01]  /*0c30*/  IMAD R13, R55, -0x3000, R54 ;  /* 0xffffd000370d7824 */ /* 0x000fe200078e0236 */
[----:B------:R-:W-:Y:S01]  /*0c40*/  SEL R50, R50, RZ, P4 ;  /* 0x000000ff32327207 */ /* 0x000fe20002000000 */
[----:B------:R-:W-:Y:S01]  /*0c50*/  IMAD.U32 R55, R38, 0x10000, RZ ;  /* 0x0001000026377824 */ /* 0x000fe200078e00ff */
[----:B------:R-:W-:-:S02]  /*0c60*/  FSETP.NAN.AND P2, PT, R15, R15, PT ;  /* 0x0000000f0f00720b */ /* 0x000fc40003f48000 */
[----:B------:R-:W-:Y:S01]  /*0c70*/  SEL R38, R53, RZ, !P0 ;  /* 0x000000ff35267207 */ /* 0x000fe20004000000 */
[----:B------:R-:W-:Y:S01]  /*0c80*/  IMAD.U32 R50, R50, 0x10000, RZ ;  /* 0x0001000032327824 */ /* 0x000fe200078e00ff */
[-C--:B------:R-:W-:Y:S01]  /*0c90*/  FSETP.GT.AND P1, PT, R14, R55.reuse, PT ;  /* 0x000000370e00720b */ /* 0x080fe20003f24000 */
[----:B------:R-:W-:Y:S02]  /*0ca0*/  IMAD.U32 R52, R51, 0x10000, RZ ;  /* 0x0001000033347824 */ /* 0x000fe400078e00ff */
[----:B------:R-:W-:Y:S01]  /*0cb0*/  IMAD.U32 R38, R38, 0x10000, RZ ;  /* 0x0001000026267824 */ /* 0x000fe200078e00ff */
[----:B------:R-:W-:Y:S02]  /*0cc0*/  @!P3 FSEL R14, R14, R55, P1 ;  /* 0x000000370e0eb208 */ /* 0x000fe40000800000 */
[-C--:B------:R-:W-:Y:S01]  /*0cd0*/  FSETP.GT.AND P0, PT, R15, R50.reuse, PT ;  /* 0x000000320f00720b */ /* 0x080fe20003f04000 */
[----:B------:R-:W-:Y:S01]  /*0ce0*/  FADD R38, RZ, -R38 ;  /* 0x80000026ff267221 */ /* 0x000fe20000000000 */
[----:B------:R-:W-:Y:S01]  /*0cf0*/  FSETP.GTU.AND P3, PT, R52, RZ, PT ;  /* 0x000000ff3400720b */ /* 0x000fe20003f6c000 */
[----:B------:R-:W-:Y:S01]  /*0d00*/  IMAD.U32 R52, R53, 0x10000, RZ ;  /* 0x0001000035347824 */ /* 0x000fe200078e00ff */
[----:B------:R-:W-:-:S02]  /*0d10*/  @!P2 FSEL R15, R15, R50, P0 ;  /* 0x000000320f0fa208 */ /* 0x000fc40000000000 */
[----:B------:R-:W-:Y:S02]  /*0d20*/  SEL R50, R51, RZ, P3 ;  /* 0x000000ff33327207 */ /* 0x000fe40001800000 */
[----:B------:R-:W-:Y:S02]  /*0d30*/  FSETP.NAN.AND P1, PT, R38, R38, PT ;  /* 0x000000262600720b */ /* 0x000fe40003f28000 */
[----:B------:R-:W-:Y:S01]  /*0d40*/  FSETP.GE.AND P0, PT, R52, RZ, PT ;  /* 0x000000ff3400720b */ /* 0x000fe20003f06000 */
[----:B------:R-:W-:Y:S01]  /*0d50*/  IMAD.U32 R55, R50, 0x10000, RZ ;  /* 0x0001000032377824 */ /* 0x000fe200078e00ff */
[----:B------:R-:W-:Y:S01]  /*0d60*/  FMUL R15, R15, 0.0078740157186985015869 ;  /* 0x3c0102040f0f7820 */ /* 0x000fe20000400000 */
[----:B------:R-:W-:Y:S01]  /*0d70*/  FMUL R14, R14, 0.0078740157186985015869 ;  /* 0x3c0102040e0e7820 */ /* 0x000fe20000400000 */
[----:B------:R-:W-:Y:S02]  /*0d80*/  SEL R53, R53, RZ, !P0 ;  /* 0x000000ff35357207 */ /* 0x000fe40004000000 */
[----:B------:R-:W-:Y:S01]  /*0d90*/  FSETP.GT.AND P0, PT, R38, R55, PT ;  /* 0x000000372600720b */ /* 0x000fe20003f04000 */
[----:B------:R-:W-:Y:S01]  /*0da0*/  IMAD.U32 R52, R51, 0x10000, RZ ;  /* 0x0001000033347824 */ /* 0x000fe200078e00ff */
[----:B------:R-:W-:Y:S01]  /*0db0*/  PRMT R39, R39, 0x7632, R39 ;  /* 0x0000763227277816 */ /* 0x000fe20000000027 */
[----:B------:R-:W-:Y:S01]  /*0dc0*/  IMAD.U32 R53, R53, 0x10000, RZ ;  /* 0x0001000035357824 */ /* 0x000fe200078e00ff */
[----:B------:R-:W-:-:S02]  /*0dd0*/  FSETP.GT.AND P3, PT, R15, 9.9999997473787516356e-06, PT ;  /* 0x3727c5ac0f00780b */ /* 0x000fc40003f64000 */
[----:B------:R-:W-:Y:S02]  /*0de0*/  @!P1 FSEL R38, R38, R55, P0 ;  /* 0x0000003726269208 */ /* 0x000fe40000000000 */
[----:B------:R-:W-:Y:S02]  /*0df0*/  FSETP.GT.AND P0, PT, R14, 9.9999997473787516356e-06, PT ;  /* 0x3727c5ac0e00780b */ /* 0x000fe40003f04000 */
[----:B------:R-:W-:Y:S01]  /*0e00*/  PRMT R50, R11, 0x7632, R50 ;  /* 0x000076320b327816 */ /* 0x000fe20000000032 */
[----:B------:R-:W-:Y:S01]  /*0e10*/  IMAD.U32 R11, R39, 0x10000, RZ ;  /* 0x00010000270b7824 */ /* 0x000fe200078e00ff */
[----:B------:R-:W-:Y:S01]  /*0e20*/  FSETP.GTU.AND P2, PT, R52, RZ, PT ;  /* 0x000000ff3400720b */ /* 0x000fe20003f4c000 */
[----:B------:R-:W-:Y:S01]  /*0e30*/  FADD R56, RZ, -R53 ;  /* 0x80000035ff387221 */ /* 0x000fe20000000000 */
[----:B------:R-:W-:Y:S02]  /*0e40*/  SEL R52, RZ, 0x1fffe, !P3 ;  /* 0x0001fffeff347807 */ /* 0x000fe40005800000 */
[----:B------:R-:W-:Y:S01]  /*0e50*/  SEL R39, RZ, 0x1, !P0 ;  /* 0x00000001ff277807 */ /* 0x000fe20004000000 */
[----:B------:R-:W-:Y:S01]  /*0e60*/  IMAD.U32 R50, R50, 0x10000, RZ ;  /* 0x0001000032327824 */ /* 0x000fe200078e00ff */
[----:B------:R-:W-:-:S02]  /*0e70*/  SEL R51, R51, RZ, P2 ;  /* 0x000000ff33337207 */ /* 0x000fc40001000000 */
[----:B------:R-:W-:Y:S01]  /*0e80*/  FSETP.NAN.AND P2, PT, R56, R56, PT ;  /* 0x000000383800720b */ /* 0x000fe20003f48000 */
[----:B------:R-:W-:Y:S01]  /*0e90*/  IMAD.IADD R52, R39, 0x1, R52 ;  /* 0x0000000127347824 */ /* 0x000fe200078e0234 */
[----:B------:R-:W-:Y:S01]  /*0ea0*/  FFMA R11, R11, R48, R50 ;  /* 0x000000300b0b7223 */ /* 0x000fe20000000032 */
[----:B------:R-:W-:Y:S01]  /*0eb0*/  IMAD.U32 R51, R51, 0x10000, RZ ;  /* 0x0001000033337824 */ /* 0x000fe200078e00ff */
[----:B------:R-:W-:Y:S02]  /*0ec0*/  SEL R48, RZ, 0x7fff8, !P3 ;  /* 0x0007fff8ff307807 */ /* 0x000fe40005800000 */
[----:B------:R-:W-:Y:S02]  /*0ed0*/  SEL R39, RZ, 0x4, !P0 ;  /* 0x00000004ff277807 */ /* 0x000fe40004000000 */
[----:B------:R-:W-:Y:S02]  /*0ee0*/  LOP3.LUT R52, R52, 0x3, RZ, 0xc0, !PT ;  /* 0x0000000334347812 */ /* 0x000fe400078ec0ff */
[----:B------:R-:W-:-:S02]  /*0ef0*/  FSETP.GT.AND P1, PT, R56, R51, PT ;  /* 0x000000333800720b */ /* 0x000fc40003f24000 */
[----:B------:R-:W-:Y:S01]  /*0f00*/  IADD3 R39, R52, R48, R39 ;  /* 0x0000003034277210 */ /* 0x000fe20007ffe027 */
[----:B------:R-:W-:Y:S01]  /*0f10*/  IMAD.SHL.U32 R49, R37, 0x100, RZ ;  /* 0x0000010025317824 */ /* 0x000fe200078e00ff */
[----:B------:R-:W-:Y:S02]  /*0f20*/  @!P2 FSEL R56, R56, R51, P1 ;  /* 0x000000333838a208 */ /* 0x000fe40000800000 */
[----:B------:R-:W-:Y:S01]  /*0f30*/  LOP3.LUT R50, R39, 0xf, RZ, 0xc0, !PT ;  /* 0x0000000f27327812 */ /* 0x000fe200078ec0ff */
[----:B------:R-:W-:Y:S01]  /*0f40*/  FMUL R38, R38, 0.0078740157186985015869 ;  /* 0x3c01020426267820 */ /* 0x000fe20000400000 */
[----:B------:R-:W-:Y:S01]  /*0f50*/  LOP3.LUT R48, R49, 0xf00, RZ, 0xe2, !PT ;  /* 0x00000f0031307812 */ /* 0x000fe200078ee2ff */
[----:B------:R-:W-:Y:S02]  /*0f60*/  FMUL R56, R56, 0.0078740157186985015869 ;  /* 0x3c01020438387820 */ /* 0x000fe40000400000 */
[----:B------:R-:W-:Y:S01]  /*0f70*/  IMAD R50, R39, 0x10, R50 ;  /* 0x0000001027327824 */ /* 0x000fe200078e0232 */
[----:B------:R-:W-:Y:S01]  /*0f80*/  FSETP.GT.AND P2, PT, R38, 9.9999997473787516356e-06, PT ;  /* 0x3727c5ac2600780b */ /* 0x000fe20003f44000 */
[----:B------:R-:W-:Y:S01]  /*0f90*/  IMAD R48, R37, 0x1000, R48 ;  /* 0x0000100025307824 */ /* 0x000fe200078e0230 */
[----:B------:R-:W-:-:S02]  /*0fa0*/  FSETP.GT.AND P1, PT, R56, 9.9999997473787516356e-06, PT ;  /* 0x3727c5ac3800780b */ /* 0x000fc40003f24000 */
[----:B------:R-:W-:Y:S02]  /*0fb0*/  LOP3.LUT R39, R50, 0xff, RZ, 0xc0, !PT ;  /* 0x000000ff32277812 */ /* 0x000fe400078ec0ff */
[----:B------:R-:W-:-:S03]  /*0fc0*/  I2FP.F32.S32 R37, R24 ;  /* 0x0000001800257245 */ /* 0x000fc60000201400 */
[----:B------:R-:W-:Y:S01]  /*0fd0*/  IMAD.IADD R24, R48, 0x1, R39 ;  /* 0x0000000130187824 */ /* 0x000fe200078e0227 */
[----:B------:R-:W-:Y:S02]  /*0fe0*/  FSETP.NAN.AND P3, PT, R38, R38, PT ;  /* 0x000000262600720b */ /* 0x000fe40003f68000 */
[----:B------:R-:W-:Y:S01]  /*0ff0*/  FSETP.NAN.AND P4, PT, R56, R56, PT ;  /* 0x000000383800720b */ /* 0x000fe20003f88000 */
[----:B------:R1:W-:Y:S01]  /*1000*/  STS.128 [R5.X4+0x10], R8 ;  /* 0x0000100805007388 */ /* 0x0003e20000004c00 */
[----:B------:R-:W-:Y:S02]  /*1010*/  LOP3.LUT R24, R24, 0xffff, RZ, 0xc0, !PT ;  /* 0x0000ffff18187812 */ /* 0x000fe400078ec0ff */
[----:B------:R-:W-:Y:S02]  /*1020*/  @!P2 FSEL R38, R38, 9.9999997473787516356e-06, P3 ;  /* 0x3727c5ac2626a808 */ /* 0x000fe40001800000 */
[----:B------:R-:W-:Y:S02]  /*1030*/  @!P1 FSEL R56, R56, 9.9999997473787516356e-06, P4 ;  /* 0x3727c5ac38389808 */ /* 0x000fe40002000000 */
[----:B------:R-:W-:-:S02]  /*1040*/  I2FP.F32.S32 R59, R32 ;  /* 0x00000020003b7245 */ /* 0x000fc40000201400 */
[--C-:B------:R-:W-:Y:S02]  /*1050*/  SHF.R.U32.HI R32, RZ, 0x9, R24.reuse ;  /* 0x00000009ff207819 */ /* 0x100fe40000011618 */
[----:B-1----:R-:W-:Y:S02]  /*1060*/  I2FP.F32.S32 R9, R26 ;  /* 0x0000001a00097245 */ /* 0x002fe40000201400 */
[----:B------:R-:W-:-:S03]  /*1070*/  SHF.R.U32.HI R26, RZ, 0xf, R24 ;  /* 0x0000000fff1a7819 */ /* 0x000fc60000011618 */
[----:B------:R-:W-:Y:S01]  /*1080*/  FMUL R10, R9, R38 ;  /* 0x00000026090a7220 */ /* 0x000fe20000400000 */
[----:B------:R-:W-:Y:S01]  /*1090*/  FMUL R9, R25, R56 ;  /* 0x0000003819097220 */ /* 0x000fe20000400000 */
[----:B------:R-:W-:Y:S02]  /*10a0*/  LOP3.LUT R26, R26, 0x1, RZ, 0xc0, !PT ;  /* 0x000000011a1a7812 */ /* 0x000fe400078ec0ff */
[----:B------:R-:W-:Y:S02]  /*10b0*/  SHF.R.U32.HI R25, RZ, 0xd, R24 ;  /* 0x0000000dff197819 */ /* 0x000fe40000011618 */
[----:B------:R-:W-:Y:S02]  /*10c0*/  I2FP.F32.S32 R11, R27 ;  /* 0x0000001b000b7245 */ /* 0x000fe40000201400 */
[----:B------:R-:W-:Y:S02]  /*10d0*/  I2FP.F32.S32 R33, R33 ;  /* 0x0000002100217245 */ /* 0x000fe40000201400 */
[----:B------:R-:W-:-:S02]  /*10e0*/  I2FP.F32.S32 R35, R35 ;  /* 0x0000002300237245 */ /* 0x000fc40000201400 */
[----:B------:R-:W-:Y:S02]  /*10f0*/  ISETP.NE.U32.AND P3, PT, R26, 0x1, PT ;  /* 0x000000011a00780c */ /* 0x000fe40003f65070 */
[----:B------:R-:W-:Y:S02]  /*1100*/  LOP3.LUT R32, R32, 0x1, RZ, 0xc0, !PT ;  /* 0x0000000120207812 */ /* 0x000fe400078ec0ff */
[----:B------:R-:W-:Y:S01]  /*1110*/  LOP3.LUT R26, R25, 0x1, RZ, 0xc0, !PT ;  /* 0x00000001191a7812 */ /* 0x000fe200078ec0ff */
[-C--:B------:R-:W-:Y:S01]  /*1120*/  FMUL R11, R11, R56.reuse ;  /* 0x000000380b0b7220 */ /* 0x080fe20000400000 */
[----:B------:R-:W-:Y:S01]  /*1130*/  FMUL R58, R33, R56 ;  /* 0x00000038213a7220 */ /* 0x000fe20000400000 */
[----:B------:R-:W-:Y:S01]  /*1140*/  I2FP.F32.S32 R57, R34 ;  /* 0x0000002200397245 */ /* 0x000fe20000201400 */
[----:B------:R-:W-:Y:S01]  /*1150*/  FMUL R56, R35, R56 ;  /* 0x0000003823387220 */ /* 0x000fe20000400000 */
[----:B------:R-:W-:Y:S02]  /*1160*/  ISETP.NE.U32.AND P4, PT, R26, 0x1, PT ;  /* 0x000000011a00780c */ /* 0x000fe40003f85070 */
[----:B------:R-:W-:-:S02]  /*1170*/  ISETP.NE.U32.AND P6, PT, R32, 0x1, PT ;  /* 0x000000012000780c */ /* 0x000fc40003fc5070 */
[--C-:B------:R-:W-:Y:S01]  /*1180*/  SHF.R.U32.HI R26, RZ, 0xc, R24.reuse ;  /* 0x0000000cff1a7819 */ /* 0x100fe20000011618 */
[----:B------:R0:W5:Y:S01]  /*1190*/  LDG.E.128 R32, [R60.64+0x1810] ;  /* 0x001810043c207981 */ /* 0x000162000c1e1d00 */
[--C-:B------:R-:W-:Y:S02]  /*11a0*/  SHF.R.U32.HI R25, RZ, 0xe, R24.reuse ;  /* 0x0000000eff197819 */ /* 0x100fe40000011618 */
[----:B------:R-:W-:Y:S02]  /*11b0*/  SHF.R.U32.HI R27, RZ, 0xb, R24 ;  /* 0x0000000bff1b7819 */ /* 0x000fe40000011618 */
[----:B------:R-:W-:Y:S02]  /*11c0*/  FSETP.NAN.AND P2, PT, R36, R36, PT ;  /* 0x000000242400720b */ /* 0x000fe40003f48000 */
[----:B------:R-:W-:Y:S02]  /*11d0*/  LOP3.LUT R26, R26, 0x1, RZ, 0xc0, !PT ;  /* 0x000000011a1a7812 */ /* 0x000fe400078ec0ff */
[----:B------:R-:W-:-:S02]  /*11e0*/  LOP3.LUT R25, R25, 0x1, RZ, 0xc0, !PT ;  /* 0x0000000119197812 */ /* 0x000fc400078ec0ff */
[----:B------:R-:W-:Y:S02]  /*11f0*/  LOP3.LUT R27, R27, 0x1, RZ, 0xc0, !PT ;  /* 0x000000011b1b7812 */ /* 0x000fe400078ec0ff */
[----:B------:R-:W-:Y:S02]  /*1200*/  FSEL R51, R36, 9.9999997473787516356e-06, P2 ;  /* 0x3727c5ac24337808 */ /* 0x000fe40001000000 */
[----:B------:R-:W-:Y:S02]  /*1210*/  ISETP.NE.U32.AND P2, PT, R26, 0x1, PT ;  /* 0x000000011a00780c */ /* 0x000fe40003f45070 */
[----:B------:R-:W-:Y:S02]  /*1220*/  ISETP.NE.U32.AND P1, PT, R25, 0x1, PT ;  /* 0x000000011900780c */ /* 0x000fe40003f25070 */
[--C-:B------:R-:W-:Y:S02]  /*1230*/  SHF.R.U32.HI R26, RZ, 0x7, R24.reuse ;  /* 0x00000007ff1a7819 */ /* 0x100fe40000011618 */
[----:B------:R-:W-:-:S02]  /*1240*/  SHF.R.U32.HI R25, RZ, 0xa, R24 ;  /* 0x0000000aff197819 */ /* 0x000fc40000011618 */
[----:B------:R-:W-:Y:S02]  /*1250*/  ISETP.NE.U32.AND P5, PT, R27, 0x1, PT ;  /* 0x000000011b00780c */ /* 0x000fe40003fa5070 */
[----:B------:R-:W-:Y:S02]  /*1260*/  LOP3.LUT R26, R26, 0x1, RZ, 0xc0, !PT ;  /* 0x000000011a1a7812 */ /* 0x000fe400078ec0ff */
[----:B------:R-:W-:Y:S02]  /*1270*/  LOP3.LUT R25, R25, 0x1, RZ, 0xc0, !PT ;  /* 0x0000000119197812 */ /* 0x000fe400078ec0ff */
[CC--:B------:R-:W-:Y:S02]  /*1280*/  FSEL R55, R36.reuse, R51.reuse, !P3 ;  /* 0x0000003324377208 */ /* 0x0c0fe40005800000 */
[CC--:B------:R-:W-:Y:S02]  /*1290*/  FSEL R50, R36.reuse, R51.reuse, !P4 ;  /* 0x0000003324327208 */ /* 0x0c0fe40006000000 */
[----:B------:R-:W-:-:S02]  /*12a0*/  FSEL R49, R36, R51, !P5 ;  /* 0x0000003324317208 */ /* 0x000fc40006800000 */
[----:B------:R-:W-:Y:S02]  /*12b0*/  FSEL R51, R36, R51, !P6 ;  /* 0x0000003324337208 */ /* 0x000fe40007000000 */
[----:B------:R-:W-:Y:S02]  /*12c0*/  ISETP.NE.U32.AND P5, PT, R26, 0x1, PT ;  /* 0x000000011a00780c */ /* 0x000fe40003fa5070 */
[----:B------:R-:W-:Y:S02]  /*12d0*/  FSETP.NAN.AND P6, PT, R12, R12, PT ;  /* 0x0000000c0c00720b */ /* 0x000fe40003fc8000 */
[----:B------:R-:W-:Y:S02]  /*12e0*/  ISETP.NE.U32.AND P3, PT, R25, 0x1, PT ;  /* 0x000000011900780c */ /* 0x000fe40003f65070 */
[--C-:B------:R-:W-:Y:S01]  /*12f0*/  SHF.R.U32.HI R26, RZ, 0x5, R24.reuse ;  /* 0x00000005ff1a7819 */ /* 0x100fe20000011618 */
[----:B------:R-:W-:Y:S01]  /*1300*/  FMUL R8, R37, R38 ;  /* 0x0000002625087220 */ /* 0x000fe20000400000 */
[----:B------:R-:W-:-:S02]  /*1310*/  SHF.R.U32.HI R25, RZ, 0x6, R24 ;  /* 0x00000006ff197819 */ /* 0x000fc40000011618 */
[----:B------:R-:W-:Y:S02]  /*1320*/  SHF.R.U32.HI R27, RZ, 0x8, R24 ;  /* 0x00000008ff1b7819 */ /* 0x000fe40000011618 */
[----:B------:R-:W-:Y:S02]  /*1330*/  FSEL R37, R12, 9.9999997473787516356e-06, P6 ;  /* 0x3727c5ac0c257808 */ /* 0x000fe40003000000 */
[----:B------:R-:W-:Y:S02]  /*1340*/  LOP3.LUT R26, R26, 0x1, RZ, 0xc0, !PT ;  /* 0x000000011a1a7812 */ /* 0x000fe400078ec0ff */
[----:B------:R-:W-:Y:S02]  /*1350*/  LOP3.LUT R25, R25, 0x1, RZ, 0xc0, !PT ;  /* 0x0000000119197812 */ /* 0x000fe400078ec0ff */
[----:B------:R-:W-:Y:S02]  /*1360*/  LOP3.LUT R27, R27, 0x1, RZ, 0xc0, !PT ;  /* 0x000000011b1b7812 */ /* 0x000fe400078ec0ff */
[----:B------:R-:W-:-:S02]  /*1370*/  FSEL R53, R12, R37, !P1 ;  /* 0x000000250c357208 */ /* 0x000fc40004800000 */
[----:B------:R-:W-:Y:S02]  /*1380*/  ISETP.NE.U32.AND P1, PT, R26, 0x1, PT ;  /* 0x000000011a00780c */ /* 0x000fe40003f25070 */
[----:B------:R-:W-:Y:S02]  /*1390*/  ISETP.NE.U32.AND P6, PT, R25, 0x1, PT ;  /* 0x000000011900780c */ /* 0x000fe40003fc5070 */
[--C-:B------:R-:W-:Y:S02]  /*13a0*/  SHF.R.U32.HI R26, RZ, 0x2, R24.reuse ;  /* 0x00000002ff1a7819 */ /* 0x100fe40000011618 */
[----:B------:R-:W-:Y:S02]  /*13b0*/  SHF.R.U32.HI R25, RZ, 0x3, R24 ;  /* 0x00000003ff197819 */ /* 0x000fe40000011618 */
[----:B------:R-:W-:Y:S02]  /*13c0*/  ISETP.NE.U32.AND P4, PT, R27, 0x1, PT ;  /* 0x000000011b00780c */ /* 0x000fe40003f85070 */
[----:B------:R-:W-:-:S02]  /*13d0*/  FSEL R54, R12, R37, !P3 ;  /* 0x000000250c367208 */ /* 0x000fc40005800000 */
[----:B------:R-:W-:Y:S02]  /*13e0*/  FSETP.NAN.AND P3, PT, R15, R15, PT ;  /* 0x0000000f0f00720b */ /* 0x000fe40003f68000 */
[--C-:B------:R-:W-:Y:S02]  /*13f0*/  SHF.R.U32.HI R27, RZ, 0x4, R24.reuse ;  /* 0x00000004ff1b7819 */ /* 0x100fe40000011618 */
[----:B------:R-:W-:Y:S02]  /*1400*/  LOP3.LUT R26, R26, 0x1, RZ, 0xc0, !PT ;  /* 0x000000011a1a7812 */ /* 0x000fe400078ec0ff */
[----:B------:R-:W-:Y:S02]  /*1410*/  LOP3.LUT R25, R25, 0x1, RZ, 0xc0, !PT ;  /* 0x0000000119197812 */ /* 0x000fe400078ec0ff */
[----:B------:R-:W-:Y:S02]  /*1420*/  SHF.R.U32.HI R24, RZ, 0x1, R24 ;  /* 0x00000001ff187819 */ /* 0x000fe40000011618 */
[----:B------:R-:W-:-:S02]  /*1430*/  FSEL R52, R12, R37, !P2 ;  /* 0x000000250c347208 */ /* 0x000fc40005000000 */
[----:B------:R-:W-:Y:S02]  /*1440*/  FSEL R48, R12, R37, !P4 ;  /* 0x000000250c307208 */ /* 0x000fe40006000000 */
[----:B------:R-:W-:Y:S02]  /*1450*/  FSEL R12, R15, 9.9999997473787516356e-06, P3 ;  /* 0x3727c5ac0f0c7808 */ /* 0x000fe40001800000 */
[----:B------:R-:W-:Y:S02]  /*1460*/  ISETP.NE.U32.AND P3, PT, R26, 0x1, PT ;  /* 0x000000011a00780c */ /* 0x000fe40003f65070 */
[----:B------:R-:W-:Y:S01]  /*1470*/  ISETP.NE.U32.AND P4, PT, R25, 0x1, PT ;  /* 0x000000011900780c */ /* 0x000fe20003f85070 */
[----:B--2---:R-:W-:Y:S01]  /*1480*/  IMAD.U32 R25, R16, 0x10000, RZ ;  /* 0x0001000010197824 */ /* 0x004fe200078e00ff */
[----:B------:R-:W-:Y:S01]  /*1490*/  LOP3.LUT R26, R24, 0x1, RZ, 0xc0, !PT ;  /* 0x00000001181a7812 */ /* 0x000fe200078ec0ff */
[----:B---3--:R-:W-:Y:S01]  /*14a0*/  IMAD.U32 R24, R20, 0x10000, RZ ;  /* 0x0001000014187824 */ /* 0x008fe200078e00ff */
[----:B------:R-:W-:-:S03]  /*14b0*/  PRMT R16, R16, 0x7632, R16 ;  /* 0x0000763210107816 */ /* 0x000fc60000000010 */
[--C-:B------:R-:W-:Y:S01]  /*14c0*/  FFMA R8, R25, R8, R24.reuse ;  /* 0x0000000819087223 */ /* 0x100fe20000000018 */
[----:B------:R-:W-:Y:S01]  /*14d0*/  PRMT R24, R20, 0x7632, R24 ;  /* 0x0000763214187816 */ /* 0x000fe20000000018 */
[----:B------:R-:W-:Y:S01]  /*14e0*/  IMAD.U32 R20, R16, 0x10000, RZ ;  /* 0x0001000010147824 */ /* 0x000fe200078e00ff */
[----:B------:R-:W-:-:S03]  /*14f0*/  FSEL R36, R15, R12, !P5 ;  /* 0x0000000c0f247208 */ /* 0x000fc60006800000 */
[----:B------:R-:W-:Y:S01]  /*1500*/  IMAD.U32 R25, R24, 0x10000, RZ ;  /* 0x0001000018197824 */ /* 0x000fe200078e00ff */
[----:B------:R-:W-:Y:S02]  /*1510*/  ISETP.NE.U32.AND P5, PT, R26, 0x1, PT ;  /* 0x000000011a00780c */ /* 0x000fe40003fa5070 */
[----:B------:R-:W-:Y:S01]  /*1520*/  FSEL R63, R15, R12, !P1 ;  /* 0x0000000c0f3f7208 */ /* 0x000fe20004800000 */
[----:B------:R-:W-:Y:S01]  /*1530*/  FFMA R9, R20, R9, R25 ;  /* 0x0000000914097223 */ /* 0x000fe20000000019 */
[----:B------:R-:W-:Y:S02]  /*1540*/  LOP3.LUT R27, R27, 0x1, RZ, 0xc0, !PT ;  /* 0x000000011b1b7812 */ /* 0x000fe400078ec0ff */
[----:B------:R-:W-:Y:S02]  /*1550*/  FSETP.NAN.AND P1, PT, R14, R14, PT ;  /* 0x0000000e0e00720b */ /* 0x000fe40003f28000 */
[----:B----4-:R-:W-:Y:S02]  /*1560*/  I2FP.F32.S32 R25, R30 ;  /* 0x0000001e00197245 */ /* 0x010fe40000201400 */
[----:B0-----:R-:W-:-:S02]  /*1570*/  FSEL R60, R15, R12, !P4 ;  /* 0x0000000c0f3c7208 */ /* 0x001fc40006000000 */
[----:B------:R-:W-:Y:S02]  /*1580*/  FSEL R16, R15, R12, !P5 ;  /* 0x0000000c0f107208 */ /* 0x000fe40006800000 */
[----:B------:R-:W-:Y:S02]  /*1590*/  ISETP.NE.U32.AND P2, PT, R27, 0x1, PT ;  /* 0x000000011b00780c */ /* 0x000fe40003f45070 */
[C---:B------:R-:W-:Y:S01]  /*15a0*/  FSEL R15, R14.reuse, 9.9999997473787516356e-06, P1 ;  /* 0x3727c5ac0e0f7808 */ /* 0x040fe20000800000 */
[----:B------:R-:W-:Y:S01]  /*15b0*/  FMUL R50, R25, R50 ;  /* 0x0000003219327220 */ /* 0x000fe20000400000 */
[----:B------:R-:W-:Y:S01]  /*15c0*/  IMAD.WIDE R24, R13, R6, c[0x0][0x180] ;  /* 0x000060000d187625 */ /* 0x000fe200078e0206 */
[----:B------:R-:W-:Y:S02]  /*15d0*/  I2FP.F32.S32 R12, R29 ;  /* 0x0000001d000c7245 */ /* 0x000fe40000201400 */
[CC--:B------:R-:W-:Y:S02]  /*15e0*/  FSEL R61, R14.reuse, R15.reuse, P0 ;  /* 0x0000000f0e3d7208 */ /* 0x0c0fe40000000000 */
[----:B------:R-:W-:-:S02]  /*15f0*/  FSEL R64, R14, R15, !P6 ;  /* 0x0000000f0e407208 */ /* 0x000fc40007000000 */
[CC--:B------:R-:W-:Y:S02]  /*1600*/  FSEL R62, R14.reuse, R15.reuse, !P2 ;  /* 0x0000000f0e3e7208 */ /* 0x0c0fe40005000000 */
[----:B------:R-:W-:Y:S01]  /*1610*/  FSEL R20, R14, R15, !P3 ;  /* 0x0000000f0e147208 */ /* 0x000fe20005800000 */
[----:B------:R-:W-:Y:S01]  /*1620*/  IMAD.WIDE R14, R13, R6, c[0x0][0x178] ;  /* 0x00005e000d0e7625 */ /* 0x000fe200078e0206 */
[----:B------:R-:W-:Y:S01]  /*1630*/  FMUL R53, R12, R53 ;  /* 0x000000350c357220 */ /* 0x000fe20000400000 */
[----:B------:R-:W2:Y:S04]  /*1640*/  LDG.E.EL.128 R24, [R24.64] ;  /* 0x0000000418187981 */ /* 0x000ea8000c2e1d00 */
[----:B------:R-:W3:Y:S01]  /*1650*/  LDG.E.EL.128 R12, [R14.64] ;  /* 0x000000040e0c7981 */ /* 0x000ee2000c2e1d00 */
[----:B------:R-:W-:Y:S01]  /*1660*/  I2FP.F32.S32 R28, R28 ;  /* 0x0000001c001c7245 */ /* 0x000fe20000201400 */
[-C--:B------:R-:W-:Y:S01]  /*1670*/  FMUL R59, R59, R38.reuse ;  /* 0x000000263b3b7220 */ /* 0x080fe20000400000 */
[----:B------:R-:W-:Y:S01]  /*1680*/  I2FP.F32.S32 R31, R31 ;  /* 0x0000001f001f7245 */ /* 0x000fe20000201400 */
[----:B------:R-:W-:-:S02]  /*1690*/  FMUL R57, R57, R38 ;  /* 0x0000002639397220 */ /* 0x000fc40000400000 */
[----:B------:R-:W-:Y:S01]  /*16a0*/  FMUL R55, R28, R55 ;  /* 0x000000371c377220 */ /* 0x000fe20000400000 */
[----:B------:R-:W-:Y:S01]  /*16b0*/  IMAD.WIDE R28, R7, R6, c[0x0][0x178] ;  /* 0x00005e00071c7625 */ /* 0x000fe200078e0206 */
[----:B------:R-:W-:-:S03]  /*16c0*/  I2FP.F32.S32 R37, R44 ;  /* 0x0000002c00257245 */ /* 0x000fc60000201400 */
[----:B------:R-:W-:Y:S01]  /*16d0*/  IMAD.WIDE R38, R7, R6, c[0x0][0x180] ;  /* 0x0000600007267625 */ /* 0x000fe200078e0206 */
[----:B------:R-:W-:Y:S01]  /*16e0*/  FMUL R52, R31, R52 ;  /* 0x000000341f347220 */ /* 0x000fe20000400000 */
[----:B------:R-:W-:Y:S01]  /*16f0*/  FMUL R6, R37, R36 ;  /* 0x0000002425067220 */ /* 0x000fe20000400000 */
[----:B------:R-:W4:Y:S04]  /*1700*/  LDG.E.EL.128 R28, [R28.64] ;  /* 0x000000041c1c7981 */ /* 0x000f28000c2e1d00 */
[----:B------:R-:W4:Y:S01]  /*1710*/  LDG.E.EL.128 R36, [R38.64] ;  /* 0x0000000426247981 */ /* 0x000f22000c2e1d00 */
[----:B------:R-:W-:Y:S02]  /*1720*/  I2FP.F32.S32 R41, R41 ;  /* 0x0000002900297245 */ /* 0x000fe40000201400 */
[----:B------:R-:W-:-:S03]  /*1730*/  I2FP.F32.S32 R42, R42 ;  /* 0x0000002a002a7245 */ /* 0x000fc60000201400 */
[----:B------:R-:W-:Y:S02]  /*1740*/  FMUL R54, R41, R54 ;  /* 0x0000003629367220 */ /* 0x000fe40000400000 */
[----:B------:R-:W-:Y:S01]  /*1750*/  FMUL R51, R42, R51 ;  /* 0x000000332a337220 */ /* 0x000fe20000400000 */
[----:B------:R-:W-:Y:S02]  /*1760*/  I2FP.F32.S32 R40, R40 ;  /* 0x0000002800287245 */ /* 0x000fe40000201400 */
[----:B------:R-:W-:-:S03]  /*1770*/  I2FP.F32.S32 R45, R45 ;  /* 0x0000002d002d7245 */ /* 0x000fc60000201400 */
[----:B------:R-:W-:Y:S01]  /*1780*/  FMUL R49, R40, R49 ;  /* 0x0000003128317220 */ /* 0x000fe20000400000 */
[----:B------:R-:W-:Y:S02]  /*1790*/  I2FP.F32.S32 R40, R46 ;  /* 0x0000002e00287245 */ /* 0x000fe40000201400 */
[----:B------:R-:W-:Y:S01]  /*17a0*/  I2FP.F32.S32 R43, R43 ;  /* 0x0000002b002b7245 */ /* 0x000fe20000201400 */
[----:B------:R-:W-:Y:S01]  /*17b0*/  FMUL R44, R45, R64 ;  /* 0x000000402d2c7220 */ /* 0x000fe20000400000 */
[----:B------:R-:W-:-:S03]  /*17c0*/  IMAD.SHL.U32 R4, R4, 0x4, RZ ;  /* 0x0000000404047824 */ /* 0x000fc600078e00ff */
[----:B------:R-:W-:Y:S02]  /*17d0*/  FMUL R48, R43, R48 ;  /* 0x000000302b307220 */ /* 0x000fe40000400000 */
[----:B------:R-:W-:Y:S02]  /*17e0*/  LOP3.LUT R4, R4, 0xfc, RZ, 0xc0, !PT ;  /* 0x000000fc04047812 */ /* 0x000fe400078ec0ff */
[----:B------:R-:W-:Y:S02]  /*17f0*/  I2FP.F32.S32 R7, R47 ;  /* 0x0000002f00077245 */ /* 0x000fe40000201400 */
[----:B-----5:R-:W-:Y:S02]  /*1800*/  I2FP.F32.S32 R41, R33 ;  /* 0x0000002100297245 */ /* 0x020fe40000201400 */
[----:B------:R-:W-:Y:S02]  /*1810*/  I2FP.F32.S32 R42, R35 ;  /* 0x00000023002a7245 */ /* 0x000fe40000201400 */
[----:B------:R-:W-:Y:S01]  /*1820*/  I2FP.F32.S32 R35, R32 ;  /* 0x0000002000237245 */ /* 0x000fe20000201400 */
[----:B------:R-:W-:Y:S01]  /*1830*/  IMAD.U32 R32, R21, 0x10000, RZ ;  /* 0x0001000015207824 */ /* 0x000fe200078e00ff */
[----:B------:R-:W-:Y:S01]  /*1840*/  FMUL R41, R41, R20 ;  /* 0x0000001429297220 */ /* 0x000fe20000400000 */
[----:B------:R-:W-:-:S02]  /*1850*/  PRMT R20, R17, 0x7632, R20 ;  /* 0x0000763211147816 */ /* 0x000fc40000000014 */
[----:B------:R-:W-:Y:S01]  /*1860*/  PRMT R21, R21, 0x7632, R21 ;  /* 0x0000763215157816 */ /* 0x000fe20000000015 */
[----:B------:R-:W-:Y:S02]  /*1870*/  IMAD.U32 R33, R17, 0x10000, RZ ;  /* 0x0001000011217824 */ /* 0x000fe400078e00ff */
[----:B------:R-:W-:Y:S02]  /*1880*/  IMAD.U32 R46, R20, 0x10000, RZ ;  /* 0x00010000142e7824 */ /* 0x000fe400078e00ff */
[----:B------:R-:W-:Y:S01]  /*1890*/  IMAD.U32 R21, R21, 0x10000, RZ ;  /* 0x0001000015157824 */ /* 0x000fe200078e00ff */
[----:B------:R-:W-:Y:S01]  /*18a0*/  FFMA R10, R33, R10, R32 ;  /* 0x0000000a210a7223 */ /* 0x000fe20000000020 */
[C---:B------:R-:W-:Y:S01]  /*18b0*/  PRMT R17, R18.reuse, 0x7632, R17 ;  /* 0x0000763212117816 */ /* 0x040fe20000000011 */
[----:B------:R-:W-:Y:S01]  /*18c0*/  IMAD.U32 R32, R18, 0x10000, RZ ;  /* 0x0001000012207824 */ /* 0x000fe200078e00ff */
[C---:B------:R-:W-:Y:S01]  /*18d0*/  PRMT R20, R19.reuse, 0x7632, R20 ;  /* 0x0000763213147816 */ /* 0x040fe20000000014 */
[----:B------:R-:W-:Y:S01]  /*18e0*/  IMAD.U32 R18, R19, 0x10000, RZ ;  /* 0x0001000013127824 */ /* 0x000fe200078e00ff */
[----:B------:R-:W-:Y:S01]  /*18f0*/  I2FP.F32.S32 R45, R34 ;  /* 0x00000022002d7245 */ /* 0x000fe20000201400 */
[----:B------:R-:W-:Y:S01]  /*1900*/  FFMA R11, R46, R11, R21 ;  /* 0x0000000b2e0b7223 */ /* 0x000fe20000000015 */
[----:B------:R-:W-:Y:S01]  /*1910*/  BAR.SYNC.DEFER_BLOCKING 0x0 ;  /* 0x0000000000007b1d */ /* 0x000fe20000010000 */
[----:B------:R-:W-:-:S02]  /*1920*/  PRMT R19, R22, 0x7632, R19 ;  /* 0x0000763216137816 */ /* 0x000fc40000000013 */
[----:B------:R-:W-:Y:S01]  /*1930*/  PRMT R21, R23, 0x7632, R21 ;  /* 0x0000763217157816 */ /* 0x000fe20000000015 */
[----:B------:R-:W-:Y:S01]  /*1940*/  FMUL R43, R42, R61 ;  /* 0x0000003d2a2b7220 */ /* 0x000fe20000400000 */
[----:B------:R-:W-:Y:S01]  /*1950*/  FMUL R42, R35, R60 ;  /* 0x0000003c232a7220 */ /* 0x000fe20000400000 */
[----:B------:R-:W-:Y:S01]  /*1960*/  FMUL R45, R45, R16 ;  /* 0x000000102d2d7220 */ /* 0x000fe20000400000 */
[----:B------:R-:W-:Y:S02]  /*1970*/  IMAD.U32 R35, R20, 0x10000, RZ ;  /* 0x0001000014237824 */ /* 0x000fe400078e00ff */
[----:B------:R-:W-:Y:S02]  /*1980*/  IMAD.U32 R33, R22, 0x10000, RZ ;  /* 0x0001000016217824 */ /* 0x000fe400078e00ff */
[----:B------:R-:W-:Y:S02]  /*1990*/  IMAD.U32 R23, R23, 0x10000, RZ ;  /* 0x0001000017177824 */ /* 0x000fe400078e00ff */
[----:B------:R-:W-:-:S02]  /*19a0*/  IMAD.U32 R17, R17, 0x10000, RZ ;  /* 0x0001000011117824 */ /* 0x000fc400078e00ff */
[----:B------:R-:W-:Y:S02]  /*19b0*/  IMAD.U32 R16, R19, 0x10000, RZ ;  /* 0x0001000013107824 */ /* 0x000fe400078e00ff */
[----:B------:R-:W-:Y:S01]  /*19c0*/  IMAD.U32 R20, R21, 0x10000, RZ ;  /* 0x0001000015147824 */ /* 0x000fe200078e00ff */
[----:B------:R-:W-:Y:S01]  /*19d0*/  FFMA R32, R32, R59, R33 ;  /* 0x0000003b20207223 */ /* 0x000fe20000000021 */
[----:B------:R-:W-:Y:S01]  /*19e0*/  FFMA R33, R17, R58, R16 ;  /* 0x0000003a11217223 */ /* 0x000fe20000000010 */
[----:B------:R-:W-:Y:S01]  /*19f0*/  FFMA R34, R18, R57, R23 ;  /* 0x0000003912227223 */ /* 0x000fe20000000017 */
[----:B------:R-:W-:Y:S01]  /*1a00*/  FFMA R35, R35, R56, R20 ;  /* 0x0000003823237223 */ /* 0x000fe20000000014 */
[----:B------:R-:W0:Y:S04]  /*1a10*/  LDS.128 R16, [R4.X4] ;  /* 0x0000000004107984 */ /* 0x000e280000004c00 */
[----:B------:R-:W1:Y:S04]  /*1a20*/  LDS.128 R20, [R4.X4+0x400] ;  /* 0x0004000004147984 */ /* 0x000e680000004c00 */
[----:B------:R-:W-:Y:S06]  /*1a30*/  BAR.SYNC.DEFER_BLOCKING 0x0 ;  /* 0x0000000000007b1d */ /* 0x000fec0000010000 */
[----:B------:R-:W-:Y:S04]  /*1a40*/  STS.128 [R5.X4], R8 ;  /* 0x0000000805007388 */ /* 0x000fe80000004c00 */
[----:B------:R2:W-:Y:S02]  /*1a50*/  STS.128 [R5.X4+0x10], R32 ;  /* 0x0000102005007388 */ /* 0x0005e40000004c00 */
[C---:B--2---:R-:W-:Y:S01]  /*1a60*/  PRMT R32, R25.reuse, 0x7632, R32 ;  /* 0x0000763219207816 */ /* 0x044fe20000000020 */
[----:B------:R-:W-:Y:S01]  /*1a70*/  IMAD.U32 R10, R25, 0x10000, RZ ;  /* 0x00010000190a7824 */ /* 0x000fe200078e00ff */
[C---:B------:R-:W-:Y:S01]  /*1a80*/  PRMT R25, R26.reuse, 0x7632, R25 ;  /* 0x000076321a197816 */ /* 0x040fe20000000019 */
[----:B------:R-:W-:Y:S01]  /*1a90*/  IMAD.U32 R33, R26, 0x10000, RZ ;  /* 0x000100001a217824 */ /* 0x000fe200078e00ff */
[C---:B---3--:R-:W-:Y:S01]  /*1aa0*/  PRMT R46, R12.reuse, 0x7632, R46 ;  /* 0x000076320c2e7816 */ /* 0x048fe2000000002e */
[----:B------:R-:W-:Y:S01]  /*1ab0*/  IMAD.U32 R56, R12, 0x10000, RZ ;  /* 0x000100000c387824 */ /* 0x000fe200078e00ff */
[C---:B------:R-:W-:Y:S01]  /*1ac0*/  PRMT R12, R13.reuse, 0x7632, R12 ;  /* 0x000076320d0c7816 */ /* 0x040fe2000000000c */
[----:B------:R-:W-:Y:S01]  /*1ad0*/  IMAD.U32 R47, R13, 0x10000, RZ ;  /* 0x000100000d2f7824 */ /* 0x000fe200078e00ff */
[----:B------:R-:W-:-:S02]  /*1ae0*/  PRMT R11, R15, 0x7632, R11 ;  /* 0x000076320f0b7816 */ /* 0x000fc4000000000b */
[----:B------:R-:W-:Y:S01]  /*1af0*/  PRMT R26, R27, 0x7632, R26 ;  /* 0x000076321b1a7816 */ /* 0x000fe2000000001a */
[----:B------:R-:W-:Y:S01]  /*1b00*/  IMAD.U32 R59, R24, 0x10000, RZ ;  /* 0x00010000183b7824 */ /* 0x000fe200078e00ff */
[----:B------:R-:W-:Y:S02]  /*1b10*/  PRMT R13, R14, 0x7632, R13 ;  /* 0x000076320e0d7816 */ /* 0x000fe4000000000d */
[----:B------:R-:W-:Y:S01]  /*1b20*/  PRMT R57, R24, 0x7632, R57 ;  /* 0x0000763218397816 */ /* 0x000fe20000000039 */
[----:B------:R-:W-:Y:S02]  /*1b30*/  IMAD.U32 R24, R14, 0x10000, RZ ;  /* 0x000100000e187824 */ /* 0x000fe400078e00ff */
[----:B------:R-:W-:Y:S02]  /*1b40*/  IMAD.U32 R14, R15, 0x10000, RZ ;  /* 0x000100000f0e7824 */ /* 0x000fe400078e00ff */
[----:B------:R-:W-:Y:S02]  /*1b50*/  IMAD.U32 R34, R25, 0x10000, RZ ;  /* 0x0001000019227824 */ /* 0x000fe400078e00ff */
[----:B------:R-:W-:-:S02]  /*1b60*/  IMAD.U32 R27, R27, 0x10000, RZ ;  /* 0x000100001b1b7824 */ /* 0x000fc400078e00ff */
[----:B------:R-:W-:Y:S02]  /*1b70*/  IMAD.U32 R15, R12, 0x10000, RZ ;  /* 0x000100000c0f7824 */ /* 0x000fe400078e00ff */
[----:B------:R-:W-:Y:S02]  /*1b80*/  IMAD.U32 R32, R32, 0x10000, RZ ;  /* 0x0001000020207824 */ /* 0x000fe400078e00ff */
[----:B------:R-:W-:Y:S02]  /*1b90*/  IMAD.U32 R25, R11, 0x10000, RZ ;  /* 0x000100000b197824 */ /* 0x000fe400078e00ff */
[----:B------:R-:W-:Y:S02]  /*1ba0*/  IMAD.U32 R26, R26, 0x10000, RZ ;  /* 0x000100001a1a7824 */ /* 0x000fe400078e00ff */
[----:B------:R-:W-:Y:S01]  /*1bb0*/  IMAD.U32 R13, R13, 0x10000, RZ ;  /* 0x000100000d0d7824 */ /* 0x000fe200078e00ff */
[----:B------:R-:W-:Y:S01]  /*1bc0*/  FFMA R11, R15, R52, R32 ;  /* 0x000000340f0b7223 */ /* 0x000fe20000000020 */
[----:B------:R-:W-:Y:S01]  /*1bd0*/  FFMA R12, R24, R49, R33 ;  /* 0x00000031180c7223 */ /* 0x000fe20000000021 */
[----:B------:R-:W-:Y:S01]  /*1be0*/  FFMA R14, R14, R51, R27 ;  /* 0x000000330e0e7223 */ /* 0x000fe2000000001b */
[----:B------:R-:W-:Y:S01]  /*1bf0*/  FFMA R13, R13, R54, R34 ;  /* 0x000000360d0d7223 */ /* 0x000fe20000000022 */
[----:B------:R-:W-:Y:S01]  /*1c00*/  BAR.SYNC.DEFER_BLOCKING 0x0 ;  /* 0x0000000000007b1d */ /* 0x000fe20000010000 */
[----:B------:R-:W-:Y:S01]  /*1c10*/  FFMA R15, R25, R48, R26 ;  /* 0x00000030190f7223 */ /* 0x000fe2000000001a */
[----:B------:R-:W-:-:S02]  /*1c20*/  IMAD.U32 R46, R46, 0x10000, RZ ;  /* 0x000100002e2e7824 */ /* 0x000fc400078e00ff */
[----:B------:R-:W-:Y:S02]  /*1c30*/  IMAD.U32 R57, R57, 0x10000, RZ ;  /* 0x0001000039397824 */ /* 0x000fe400078e00ff */
[----:B------:R-:W2:Y:S04]  /*1c40*/  LDS.128 R24, [R4.X4] ;  /* 0x0000000004187984 */ /* 0x000ea80000004c00 */
[----:B------:R-:W3:Y:S04]  /*1c50*/  LDS.128 R32, [R4.X4+0x400] ;  /* 0x0004000004207984 */ /* 0x000ee80000004c00 */
[----:B------:R-:W-:Y:S01]  /*1c60*/  BAR.SYNC.DEFER_BLOCKING 0x0 ;  /* 0x0000000000007b1d */ /* 0x000fe20000010000 */
[----:B------:R-:W-:Y:S01]  /*1c70*/  FFMA R8, R56, R55, R59 ;  /* 0x0000003738087223 */ /* 0x000fe2000000003b */
[----:B------:R-:W-:Y:S01]  /*1c80*/  FFMA R9, R46, R53, R57 ;  /* 0x000000352e097223 */ /* 0x000fe20000000039 */
[----:B------:R-:W-:Y:S01]  /*1c90*/  FFMA R10, R47, R50, R10 ;  /* 0x000000322f0a7223 */ /* 0x000fe2000000000a */
[C---:B----4-:R-:W-:Y:S01]  /*1ca0*/  PRMT R48, R29.reuse, 0x7632, R48 ;  /* 0x000076321d307816 */ /* 0x050fe20000000030 */
[----:B------:R-:W-:Y:S01]  /*1cb0*/  IMAD.U32 R47, R29, 0x10000, RZ ;  /* 0x000100001d2f7824 */ /* 0x000fe200078e00ff */
[C---:B------:R-:W-:Y:S01]  /*1cc0*/  PRMT R49, R30.reuse, 0x7632, R49 ;  /* 0x000076321e317816 */ /* 0x040fe20000000031 */
[----:B------:R-:W-:Y:S01]  /*1cd0*/  IMAD.U32 R29, R30, 0x10000, RZ ;  /* 0x000100001e1d7824 */ /* 0x000fe200078e00ff */
[C---:B------:R-:W-:Y:S01]  /*1ce0*/  PRMT R30, R31.reuse, 0x7632, R30 ;  /* 0x000076321f1e7816 */ /* 0x040fe2000000001e */
[C---:B------:R-:W-:Y:S01]  /*1cf0*/  IMAD.U32 R51, R28.reuse, 0x10000, RZ ;  /* 0x000100001c337824 */ /* 0x040fe200078e00ff */
[----:B------:R-:W-:Y:S01]  /*1d00*/  PRMT R46, R28, 0x7632, R46 ;  /* 0x000076321c2e7816 */ /* 0x000fe2000000002e */
[----:B------:R-:W-:Y:S01]  /*1d10*/  IMAD.U32 R28, R31, 0x10000, RZ ;  /* 0x000100001f1c7824 */ /* 0x000fe200078e00ff */
[----:B------:R4:W-:Y:S04]  /*1d20*/  STS.128 [R5.X4], R8 ;  /* 0x0000000805007388 */ /* 0x0009e80000004c00 */
[----:B------:R5:W-:Y:S01]  /*1d30*/  STS.128 [R5.X4+0x10], R12 ;  /* 0x0000100c05007388 */ /* 0x000be20000004c00 */
[C---:B------:R-:W-:Y:S01]  /*1d40*/  PRMT R31, R36.reuse, 0x7632, R31 ;  /* 0x00007632241f7816 */ /* 0x040fe2000000001f */
[----:B------:R-:W-:-:S02]  /*1d50*/  IMAD.U32 R36, R36, 0x10000, RZ ;  /* 0x0001000024247824 */ /* 0x000fc400078e00ff */
[----:B------:R-:W-:Y:S01]  /*1d60*/  IMAD.U32 R30, R30, 0x10000, RZ ;  /* 0x000100001e1e7824 */ /* 0x000fe200078e00ff */
[----:B----4-:R-:W-:Y:S02]  /*1d70*/  PRMT R8, R39, 0x7632, R8 ;  /* 0x0000763227087816 */ /* 0x010fe40000000008 */
[C---:B------:R-:W-:Y:S02]  /*1d80*/  PRMT R10, R37.reuse, 0x7632, R10 ;  /* 0x00007632250a7816 */ /* 0x040fe4000000000a */
[----:B------:R-:W-:Y:S01]  /*1d90*/  PRMT R11, R38, 0x7632, R11 ;  /* 0x00007632260b7816 */ /* 0x000fe2000000000b */
[----:B------:R-:W-:Y:S01]  /*1da0*/  IMAD.U32 R9, R8, 0x10000, RZ ;  /* 0x0001000008097824 */ /* 0x000fe200078e00ff */
[----:B------:R-:W-:Y:S01]  /*1db0*/  FMUL R40, R40, R63 ;  /* 0x0000003f28287220 */ /* 0x000fe20000400000 */
[----:B-----5:R-:W-:Y:S01]  /*1dc0*/  IMAD.U32 R14, R37, 0x10000, RZ ;  /* 0x00010000250e7824 */ /* 0x020fe200078e00ff */
[----:B------:R-:W-:Y:S01]  /*1dd0*/  FFMA R8, R51, R6, R36 ;  /* 0x0000000633087223 */ /* 0x000fe20000000024 */
[----:B------:R-:W-:Y:S01]  /*1de0*/  IMAD.U32 R38, R38, 0x10000, RZ ;  /* 0x0001000026267824 */ /* 0x000fe200078e00ff */
[----:B------:R-:W-:Y:S01]  /*1df0*/  FFMA R43, R30, R43, R9 ;  /* 0x0000002b1e2b7223 */ /* 0x000fe20000000009 */
[----:B------:R-:W-:Y:S01]  /*1e00*/  IMAD.U32 R12, R31, 0x10000, RZ ;  /* 0x000100001f0c7824 */ /* 0x000fe200078e00ff */
[----:B------:R-:W-:Y:S01]  /*1e10*/  FMUL R7, R7, R62 ;  /* 0x0000003e07077220 */ /* 0x000fe20000400000 */
        /* <DEDUP_REMOVED lines=12> */
[----:B------:R-:W-:-:S04]  /*1ee0*/  FFMA R42, R28, R45, R39 ;  /* 0x0000002d1c2a7223 */ /* 0x000fc80000000027 */
[----:B------:R-:W4:Y:S04]  /*1ef0*/  LDS.128 R28, [R4.X4] ;  /* 0x00000000041c7984 */ /* 0x000f280000004c00 */
[----:B------:R-:W5:Y:S04]  /*1f00*/  LDS.128 R12, [R4.X4+0x400] ;  /* 0x00040000040c7984 */ /* 0x000f680000004c00 */
[----:B------:R-:W-:Y:S06]  /*1f10*/  BAR.SYNC.DEFER_BLOCKING 0x0 ;  /* 0x0000000000007b1d */ /* 0x000fec0000010000 */
[----:B------:R-:W-:Y:S04]  /*1f20*/  STS.128 [R5.X4], R8 ;  /* 0x0000000805007388 */ /* 0x000fe80000004c00 */
[----:B------:R-:W-:Y:S04]  /*1f30*/  STS.128 [R5.X4+0x10], R40 ;  /* 0x0000102805007388 */ /* 0x000fe80000004c00 */
[----:B------:R-:W-:Y:S01]  /*1f40*/  BAR.SYNC.DEFER_BLOCKING 0x0 ;  /* 0x0000000000007b1d */ /* 0x000fe20000010000 */
[----:B------:R-:W-:-:S05]  /*1f50*/  IMAD.SHL.U32 R0, R0, 0x4, RZ ;  /* 0x0000000400007824 */ /* 0x000fca00078e00ff */
[----:B------:R-:W5:Y:S04]  /*1f60*/  LDS.128 R36, [R4.X4] ;  /* 0x0000000004247984 */ /* 0x000f680000004c00 */
[----:B------:R-:W5:Y:S01]  /*1f70*/  LDS.128 R44, [R4.X4+0x400] ;  /* 0x00040000042c7984 */ /* 0x000f620000004c00 */
[----:B------:R-:W-:-:S04]  /*1f80*/  LOP3.LUT R7, R0, 0xfc, RZ, 0xc0, !PT ;  /* 0x000000fc00077812 */ /* 0x000fc800078ec0ff */
[----:B------:R-:W-:Y:S01]  /*1f90*/  LOP3.LUT R0, R7, R2, RZ, 0xfc, !PT ;  /* 0x0000000207007212 */ /* 0x000fe200078efcff */
[----:B------:R-:W-:-:S03]  /*1fa0*/  IMAD.MOV.U32 R7, RZ, RZ, 0x4 ;  /* 0x00000004ff077424 */ /* 0x000fc600078e00ff */
[C---:B------:R-:W-:Y:S01]  /*1fb0*/  LEA R2, P0, R0.reuse, c[0x0][0x188], 0x2 ;  /* 0x0000620000027a11 */ /* 0x040fe200078010ff */
[----:B------:R-:W-:-:S03]  /*1fc0*/  IMAD.WIDE R6, R0, R7, c[0x0][0x188] ;  /* 0x0000620000067625 */ /* 0x000fc600078e0207 */
[----:B------:R-:W-:Y:S02]  /*1fd0*/  LEA.HI.X R3, R0, c[0x0][0x18c], R3, 0x2, P0 ;  /* 0x0000630000037a11 */ /* 0x000fe400000f1403 */
[----:B0-----:R-:W-:Y:S04]  /*1fe0*/  STG.E.128 [R6.64], R16 ;  /* 0x0000001006007986 */ /* 0x001fe8000c101d04 */
[----:B-1----:R-:W-:Y:S04]  /*1ff0*/  STG.E.128 [R2.64+0x400], R20 ;  /* 0x0004001402007986 */ /* 0x002fe8000c101d04 */
[----:B--2---:R-:W-:Y:S04]  /*2000*/  STG.E.128 [R6.64+0x800], R24 ;  /* 0x0008001806007986 */ /* 0x004fe8000c101d04 */
[----:B---3--:R-:W-:Y:S04]  /*2010*/  STG.E.128 [R6.64+0xc00], R32 ;  /* 0x000c002006007986 */ /* 0x008fe8000c101d04 */
[----:B----4-:R-:W-:Y:S04]  /*2020*/  STG.E.128 [R6.64+0x1000], R28 ;  /* 0x0010001c06007986 */ /* 0x010fe8000c101d04 */
[----:B-----5:R-:W-:Y:S04]  /*2030*/  STG.E.128 [R6.64+0x1400], R12 ;  /* 0x0014000c06007986 */ /* 0x020fe8000c101d04 */
[----:B------:R-:W-:Y:S04]  /*2040*/  STG.E.128 [R6.64+0x1800], R36 ;  /* 0x0018002406007986 */ /* 0x000fe8000c101d04 */
[----:B------:R-:W-:Y:S01]  /*2050*/  STG.E.128 [R6.64+0x1c00], R44 ;  /* 0x001c002c06007986 */ /* 0x000fe2000c101d04 */
[----:B------:R-:W-:Y:S05]  /*2060*/  EXIT ;  /* 0x000000000000794d */ /* 0x000fea0003800000 */
.L_x_0:
[----:B------:R-:W-:-:S00]  /*2070*/  BRA `(.L_x_0) ;  /* 0xfffffff000007947 */ /* 0x000fc0000383ffff */
[----:B------:R-:W-:-:S00]  /*2080*/  NOP ;  /* 0x0000000000007918 */ /* 0x000fc00000000000 */
[----:B------:R-:W-:-:S00]  /*2090*/  NOP ;  /* 0x0000000000007918 */ /* 0x000fc00000000000 */
[----:B------:R-:W-:-:S00]  /*20a0*/  NOP ;  /* 0x0000000000007918 */ /* 0x000fc00000000000 */
[----:B------:R-:W-:-:S00]  /*20b0*/  NOP ;  /* 0x0000000000007918 */ /* 0x000fc00000000000 */
[----:B------:R-:W-:-:S00]  /*20c0*/  NOP ;  /* 0x0000000000007918 */ /* 0x000fc00000000000 */
[----:B------:R-:W-:-:S00]  /*20d0*/  NOP ;  /* 0x0000000000007918 */ /* 0x000fc00000000000 */
[----:B------:R-:W-:-:S00]  /*20e0*/  NOP ;  /* 0x0000000000007918 */ /* 0x000fc00000000000 */
[----:B------:R-:W-:-:S00]  /*20f0*/  NOP ;  /* 0x0000000000007918 */ /* 0x000fc00000000000 */
.L_x_1:


//--------------------- .nv.shared.triton_        --------------------------
	.section	.nv.shared.triton_,"aw",@nobits
	.sectionflags	@""
	.align	16
